	.headerflags	@"EF_CUDA_TEXMODE_UNIFIED EF_CUDA_64BIT_ADDRESS EF_CUDA_ACCELERATORS EF_CUDA_SM90 EF_CUDA_VIRTUAL_SM(EF_CUDA_SM90)"
	.elftype	@"ET_EXEC"


//--------------------- .nv.info                  --------------------------
	.section	.nv.info,"",@"SHT_CUDA_INFO"
	.align	4


	//----- nvinfo : EIATTR_REGCOUNT
	.align		4
        /*0000*/ 	.byte	0x04, 0x2f
        /*0002*/ 	.short	(.L_1 - .L_0)
	.align		4
.L_0:
        /*0004*/ 	.word	index@(triton_red_fused_convolution_native_group_norm_0)
        /*0008*/ 	.word	0x00000027


	//----- nvinfo : EIATTR_MIN_STACK_SIZE
	.align		4
.L_1:
        /*000c*/ 	.byte	0x04, 0x12
        /*000e*/ 	.short	(.L_3 - .L_2)
	.align		4
.L_2:
        /*0010*/ 	.word	index@(triton_red_fused_convolution_native_group_norm_0)
        /*0014*/ 	.word	0x00000000


	//----- nvinfo : EIATTR_FRAME_SIZE
	.align		4
.L_3:
        /*0018*/ 	.byte	0x04, 0x11
        /*001a*/ 	.short	(.L_5 - .L_4)
	.align		4
.L_4:
        /*001c*/ 	.word	index@(triton_red_fused_convolution_native_group_norm_0)
        /*0020*/ 	.word	0x00000000


	//----- nvinfo : EIATTR_MIN_STACK_SIZE
	.align		4
.L_5:
        /*0024*/ 	.byte	0x04, 0x12
        /*0026*/ 	.short	(.L_7 - .L_6)
	.align		4
.L_6:
        /*0028*/ 	.word	index@(triton_red_fused_convolution_native_group_norm_0)
        /*002c*/ 	.word	0x00000000
.L_7:


//--------------------- .nv.info.triton_red_fused_convolution_native_group_norm_0 --------------------------
	.section	.nv.info.triton_red_fused_convolution_native_group_norm_0,"",@"SHT_CUDA_INFO"
	.sectionflags	@""
	.align	4


	//----- nvinfo : EIATTR_CUDA_API_VERSION
	.align		4
        /*0000*/ 	.byte	0x04, 0x37
        /*0002*/ 	.short	(.L_9 - .L_8)
.L_8:
        /*0004*/ 	.word	0x0000007c


	//----- nvinfo : EIATTR_KPARAM_INFO
	.align		4
.L_9:
        /*0008*/ 	.byte	0x04, 0x17
        /*000a*/ 	.short	(.L_11 - .L_10)
.L_10:
        /*000c*/ 	.word	0x00000000
        /*0010*/ 	.short	0x0006
        /*0012*/ 	.short	0x002c
        /*0014*/ 	.byte	0x00, 0xf0, 0x11, 0x00


	//----- nvinfo : EIATTR_KPARAM_INFO
	.align		4
.L_11:
        /*0018*/ 	.byte	0x04, 0x17
        /*001a*/ 	.short	(.L_13 - .L_12)
.L_12:
        /*001c*/ 	.word	0x00000000
        /*0020*/ 	.short	0x0005
        /*0022*/ 	.short	0x0028
        /*0024*/ 	.byte	0x00, 0xf0, 0x11, 0x00


	//----- nvinfo : EIATTR_KPARAM_INFO
	.align		4
.L_13:
        /*0028*/ 	.byte	0x04, 0x17
        /*002a*/ 	.short	(.L_15 - .L_14)
.L_14:
        /*002c*/ 	.word	0x00000000
        /*0030*/ 	.short	0x0004
        /*0032*/ 	.short	0x0020
        /*0034*/ 	.byte	0x00, 0xf4, 0x21, 0x00


	//----- nvinfo : EIATTR_KPARAM_INFO
	.align		4
.L_15:
        /*0038*/ 	.byte	0x04, 0x17
        /*003a*/ 	.short	(.L_17 - .L_16)
.L_16:
        /*003c*/ 	.word	0x00000000
        /*0040*/ 	.short	0x0003
        /*0042*/ 	.short	0x0018
        /*0044*/ 	.byte	0x00, 0xf4, 0x21, 0x00


	//----- nvinfo : EIATTR_KPARAM_INFO
	.align		4
.L_17:
        /*0048*/ 	.byte	0x04, 0x17
        /*004a*/ 	.short	(.L_19 - .L_18)
.L_18:
        /*004c*/ 	.word	0x00000000
        /*0050*/ 	.short	0x0002
        /*0052*/ 	.short	0x0010
        /*0054*/ 	.byte	0x00, 0xf4, 0x21, 0x00


	//----- nvinfo : EIATTR_KPARAM_INFO
	.align		4
.L_19:
        /*0058*/ 	.byte	0x04, 0x17
        /*005a*/ 	.short	(.L_21 - .L_20)
.L_20:
        /*005c*/ 	.word	0x00000000
        /*0060*/ 	.short	0x0001
        /*0062*/ 	.short	0x0008
        /*0064*/ 	.byte	0x00, 0xf4, 0x21, 0x00


	//----- nvinfo : EIATTR_KPARAM_INFO
	.align		4
.L_21:
        /*0068*/ 	.byte	0x04, 0x17
        /*006a*/ 	.short	(.L_23 - .L_22)
.L_22:
        /*006c*/ 	.word	0x00000000
        /*0070*/ 	.short	0x0000
        /*0072*/ 	.short	0x0000
        /*0074*/ 	.byte	0x00, 0xf4, 0x21, 0x00


	//----- nvinfo : EIATTR_SPARSE_MMA_MASK
	.align		4
.L_23:
        /*0078*/ 	.byte	0x03, 0x50
        /*007a*/ 	.short	0x0000


	//----- nvinfo : EIATTR_MAXREG_COUNT
	.align		4
        /*007c*/ 	.byte	0x03, 0x1b
        /*007e*/ 	.short	0x0080


	//----- nvinfo : EIATTR_COOP_GROUP_MASK_REGIDS
	.align		4
        /*0080*/ 	.byte	0x04, 0x29
        /*0082*/ 	.short	(.L_25 - .L_24)


	//   ....[0]....
.L_24:
        /*0084*/ 	.word	0xffffffff


	//   ....[1]....
        /*0088*/ 	.word	0xffffffff


	//   ....[2]....
        /*008c*/ 	.word	0xffffffff


	//   ....[3]....
        /*0090*/ 	.word	0xffffffff


	//   ....[4]....
        /*0094*/ 	.word	0xffffffff


	//   ....[5]....
        /*0098*/ 	.word	0xffffffff


	//   ....[6]....
        /*009c*/ 	.word	0xffffffff


	//   ....[7]....
        /*00a0*/ 	.word	0xffffffff


	//   ....[8]....
        /*00a4*/ 	.word	0xffffffff


	//   ....[9]....
        /*00a8*/ 	.word	0xffffffff


	//   ....[10]....
        /*00ac*/ 	.word	0xffffffff


	//   ....[11]....
        /*00b0*/ 	.word	0xffffffff


	//   ....[12]....
        /*00b4*/ 	.word	0xffffffff


	//   ....[13]....
        /*00b8*/ 	.word	0xffffffff


	//   ....[14]....
        /*00bc*/ 	.word	0xffffffff


	//   ....[15]....
        /*00c0*/ 	.word	0xffffffff


	//   ....[16]....
        /*00c4*/ 	.word	0xffffffff


	//   ....[17]....
        /*00c8*/ 	.word	0xffffffff


	//   ....[18]....
        /*00cc*/ 	.word	0xffffffff


	//   ....[19]....
        /*00d0*/ 	.word	0xffffffff


	//   ....[20]....
        /*00d4*/ 	.word	0xffffffff


	//   ....[21]....
        /*00d8*/ 	.word	0xffffffff


	//----- nvinfo : EIATTR_COOP_GROUP_INSTR_OFFSETS
	.align		4
.L_25:
        /*00dc*/ 	.byte	0x04, 0x28
        /*00de*/ 	.short	(.L_27 - .L_26)


	//   ....[0]....
.L_26:
        /*00e0*/ 	.word	0x00001750


	//   ....[1]....
        /*00e4*/ 	.word	0x000017c0


	//   ....[2]....
        /*00e8*/ 	.word	0x00001890


	//   ....[3]....
        /*00ec*/ 	.word	0x000018f0


	//   ....[4]....
        /*00f0*/ 	.word	0x000019e0


	//   ....[5]....
        /*00f4*/ 	.word	0x00001a30


	//   ....[6]....
        /*00f8*/ 	.word	0x00001b30


	//   ....[7]....
        /*00fc*/ 	.word	0x00001c40


	//   ....[8]....
        /*0100*/ 	.word	0x00001d10


	//   ....[9]....
        /*0104*/ 	.word	0x00001d40


	//   ....[10]....
        /*0108*/ 	.word	0x00001ee0


	//   ....[11]....
        /*010c*/ 	.word	0x00001ef0


	//   ....[12]....
        /*0110*/ 	.word	0x00001f40


	//   ....[13]....
        /*0114*/ 	.word	0x00001f80


	//   ....[14]....
        /*0118*/ 	.word	0x00002000


	//   ....[15]....
        /*011c*/ 	.word	0x00002090


	//   ....[16]....
        /*0120*/ 	.word	0x000020d0


	//   ....[17]....
        /*0124*/ 	.word	0x000021e0


	//   ....[18]....
        /*0128*/ 	.word	0x00002200


	//   ....[19]....
        /*012c*/ 	.word	0x00002220


	//   ....[20]....
        /*0130*/ 	.word	0x00002310


	//   ....[21]....
        /*0134*/ 	.word	0x00002350


	//----- nvinfo : EIATTR_EXIT_INSTR_OFFSETS
	.align		4
.L_27:
        /*0138*/ 	.byte	0x04, 0x1c
        /*013a*/ 	.short	(.L_29 - .L_28)


	//   ....[0]....
.L_28:
        /*013c*/ 	.word	0x00002510


	//   ....[1]....
        /*0140*/ 	.word	0x00002560


	//----- nvinfo : EIATTR_REQNTID
	.align		4
.L_29:
        /*0144*/ 	.byte	0x04, 0x10
        /*0146*/ 	.short	(.L_31 - .L_30)
.L_30:
        /*0148*/ 	.word	0x00000200
        /*014c*/ 	.word	0x00000001
        /*0150*/ 	.word	0x00000001


	//----- nvinfo : EIATTR_CBANK_PARAM_SIZE
	.align		4
.L_31:
        /*0154*/ 	.byte	0x03, 0x19
        /*0156*/ 	.short	0x0030


	//----- nvinfo : EIATTR_PARAM_CBANK
	.align		4
        /*0158*/ 	.byte	0x04, 0x0a
        /*015a*/ 	.short	(.L_33 - .L_32)
	.align		4
.L_32:
        /*015c*/ 	.word	index@(.nv.constant0.triton_red_fused_convolution_native_group_norm_0)
        /*0160*/ 	.short	0x0210
        /*0162*/ 	.short	0x0030


	//----- nvinfo : EIATTR_SW_WAR
	.align		4
.L_33:
        /*0164*/ 	.byte	0x04, 0x36
        /*0166*/ 	.short	(.L_35 - .L_34)
.L_34:
        /*0168*/ 	.word	0x00000008
.L_35:


//--------------------- .nv.callgraph             --------------------------
	.section	.nv.callgraph,"",@"SHT_CUDA_CALLGRAPH"
	.align	4
	.sectionentsize	8
	.align		4
        /*0000*/ 	.word	0x00000000
	.align		4
        /*0004*/ 	.word	0xffffffff
	.align		4
        /*0008*/ 	.word	0x00000000
	.align		4
        /*000c*/ 	.word	0xfffffffe
	.align		4
        /*0010*/ 	.word	0x00000000
	.align		4
        /*0014*/ 	.word	0xfffffffd
	.align		4
        /*0018*/ 	.word	0x00000000
	.align		4
        /*001c*/ 	.word	0xfffffffc


//--------------------- .text.triton_red_fused_convolution_native_group_norm_0 --------------------------
	.section	.text.triton_red_fused_convolution_native_group_norm_0,"ax",@progbits
	.sectionflags	@"SHF_BARRIERS=1"
	.align	128
        .global         triton_red_fused_convolution_native_group_norm_0
        .type           triton_red_fused_convolution_native_group_norm_0,@function
        .size           triton_red_fused_convolution_native_group_norm_0,(.L_x_1 - triton_red_fused_convolution_native_group_norm_0)
        .other          triton_red_fused_convolution_native_group_norm_0,@"STO_CUDA_ENTRY STV_DEFAULT"
triton_red_fused_convolution_native_group_norm_0:
.text.triton_red_fused_convolution_native_group_norm_0:
[----:B------:R-:W0:Y:S01]  /*0000*/  LDC R1, c[0x0][0x28] ;  /* 0x00000a00ff017b82 */ /* 0x000e220000000800 */
[----:B------:R-:W1:Y:S07]  /*0010*/  S2R R2, SR_TID.X ;  /* 0x0000000000027919 */ /* 0x000e6e0000002100 */
[----:B------:R-:W2:Y:S01]  /*0020*/  LDC.64 R6, c[0x0][0x210] ;  /* 0x00008400ff067b82 */ /* 0x000ea20000000a00 */
[----:B------:R-:W-:Y:S01]  /*0030*/  CS2R R10, SRZ ;  /* 0x00000000000a7805 */ /* 0x000fe2000001ff00 */
[----:B------:R-:W-:Y:S01]  /*0040*/  ULDC.64 UR6, c[0x0][0x208] ;  /* 0x0000820000067ab9 */ /* 0x000fe20000000a00 */
[----:B------:R-:W3:Y:S05]  /*0050*/  S2R R0, SR_CTAID.X ;  /* 0x0000000000007919 */ /* 0x000eea0000002500 */
[----:B------:R-:W4:Y:S08]  /*0060*/  S2UR UR5, SR_CgaCtaId ;  /* 0x00000000000579c3 */ /* 0x000f300000008800 */
[----:B------:R-:W5:Y:S01]  /*0070*/  LDC.64 R22, c[0x0][0x218] ;  /* 0x00008600ff167b82 */ /* 0x000f620000000a00 */
[----:B-1----:R-:W-:-:S04]  /*0080*/  SHF.L.U32 R16, R2, 0x2, RZ ;  /* 0x0000000202107819 */ /* 0x002fc800000006ff */
[----:B------:R-:W-:Y:S02]  /*0090*/  LOP3.LUT R13, R16, 0x7fc, RZ, 0xc0, !PT ;  /* 0x000007fc100d7812 */ /* 0x000fe400078ec0ff */
[C---:B---3--:R-:W-:Y:S02]  /*00a0*/  ISETP.GE.AND P0, PT, R0.reuse, 0x100, PT ;  /* 0x000001000000780c */ /* 0x048fe40003f06270 */
[----:B------:R-:W-:-:S05]  /*00b0*/  LEA R9, R0, R13, 0xd ;  /* 0x0000000d00097211 */ /* 0x000fca00078e68ff */
[----:B--2---:R-:W-:Y:S01]  /*00c0*/  IMAD.WIDE R6, R9, 0x4, R6 ;  /* 0x0000000409067825 */ /* 0x004fe200078e0206 */
[----:B------:R-:W-:-:S06]  /*00d0*/  CS2R R8, SRZ ;  /* 0x0000000000087805 */ /* 0x000fcc000001ff00 */
[----:B------:R-:W2:Y:S01]  /*00e0*/  @!P0 LDG.E.EF.128 R8, desc[UR6][R6.64] ;  /* 0x0000000606088981 */ /* 0x000ea2000c0e1d00 */
[----:B------:R-:W-:Y:S01]  /*00f0*/  UMOV UR4, 0x400 ;  /* 0x0000040000047882 */ /* 0x000fe20000000000 */
[----:B------:R-:W-:Y:S01]  /*0100*/  SHF.R.S32.HI R15, RZ, 0x1f, R0 ;  /* 0x0000001fff0f7819 */ /* 0x000fe20000011400 */
[----:B----4-:R-:W-:Y:S01]  /*0110*/  UPRMT UR4, UR5, 0x654, UR4 ;  /* 0x0000065405047896 */ /* 0x010fe20008000004 */
[----:B------:R-:W-:Y:S02]  /*0120*/  HFMA2.MMA R17, -RZ, RZ, 0, 0 ;  /* 0x00000000ff117435 */ /* 0x000fe400000001ff */
[----:B------:R-:W-:-:S03]  /*0130*/  LEA.HI R15, R15, R0, RZ, 0x6 ;  /* 0x000000000f0f7211 */ /* 0x000fc600078f30ff */
[----:B------:R-:W-:Y:S02]  /*0140*/  LEA R21, R13, UR4, 0x3 ;  /* 0x000000040d157c11 */ /* 0x000fe4000f8e18ff */
[----:B------:R-:W-:-:S04]  /*0150*/  LOP3.LUT R15, R15, 0x7fffffc0, RZ, 0xc0, !PT ;  /* 0x7fffffc00f0f7812 */ /* 0x000fc800078ec0ff */
[----:B------:R-:W-:-:S04]  /*0160*/  IADD3 R15, -R15, R0, RZ ;  /* 0x000000000f0f7210 */ /* 0x000fc80007ffe1ff */
[----:B------:R-:W-:-:S05]  /*0170*/  SHF.L.U32 R15, R15, 0x1, RZ ;  /* 0x000000010f0f7819 */ /* 0x000fca00000006ff */
[----:B-----5:R-:W-:Y:S01]  /*0180*/  IMAD.WIDE R28, R15, 0x4, R22 ;  /* 0x000000040f1c7825 */ /* 0x020fe200078e0216 */
[----:B------:R-:W-:Y:S01]  /*0190*/  BAR.SYNC.DEFER_BLOCKING 0x0 ;  /* 0x0000000000007b1d */ /* 0x000fe20000010000 */
[----:B--2---:R-:W-:Y:S02]  /*01a0*/  SEL R8, R8, RZ, !P0 ;  /* 0x000000ff08087207 */ /* 0x004fe40004000000 */
[----:B------:R-:W-:Y:S01]  /*01b0*/  SEL R12, R9, RZ, !P0 ;  /* 0x000000ff090c7207 */ /* 0x000fe20004000000 */
[----:B------:R-:W-:Y:S01]  /*01c0*/  HFMA2.MMA R9, -RZ, RZ, 0, 0 ;  /* 0x00000000ff097435 */ /* 0x000fe200000001ff */
[----:B------:R-:W-:Y:S01]  /*01d0*/  SEL R10, R10, RZ, !P0 ;  /* 0x000000ff0a0a7207 */ /* 0x000fe20004000000 */
[----:B------:R-:W-:Y:S01]  /*01e0*/  STS [R21], R8 ;  /* 0x0000000815007388 */ /* 0x000fe20000000800 */
[----:B------:R-:W-:Y:S02]  /*01f0*/  SEL R14, R11, RZ, !P0 ;  /* 0x000000ff0b0e7207 */ /* 0x000fe40004000000 */
[----:B------:R-:W-:Y:S01]  /*0200*/  MOV R11, RZ ;  /* 0x000000ff000b7202 */ /* 0x000fe20000000f00 */
[----:B------:R-:W-:Y:S04]  /*0210*/  STS [R21+0x8], R12 ;  /* 0x0000080c15007388 */ /* 0x000fe80000000800 */
[----:B------:R-:W-:Y:S04]  /*0220*/  STS [R21+0x10], R10 ;  /* 0x0000100a15007388 */ /* 0x000fe80000000800 */
[----:B------:R1:W-:Y:S01]  /*0230*/  STS [R21+0x18], R14 ;  /* 0x0000180e15007388 */ /* 0x0003e20000000800 */
[----:B------:R-:W-:Y:S01]  /*0240*/  BAR.SYNC.DEFER_BLOCKING 0x0 ;  /* 0x0000000000007b1d */ /* 0x000fe20000010000 */
[----:B-1----:R-:W-:-:S05]  /*0250*/  CS2R R14, SRZ ;  /* 0x00000000000e7805 */ /* 0x002fca000001ff00 */
[----:B------:R-:W2:Y:S04]  /*0260*/  @!P0 LDG.E.EL R9, desc[UR6][R28.64] ;  /* 0x000000061c098981 */ /* 0x000ea8000c2e1900 */
[----:B------:R-:W3:Y:S04]  /*0270*/  @!P0 LDG.E.EL R11, desc[UR6][R28.64] ;  /* 0x000000061c0b8981 */ /* 0x000ee8000c2e1900 */
[----:B------:R-:W4:Y:S04]  /*0280*/  @!P0 LDG.E.EL R15, desc[UR6][R28.64] ;  /* 0x000000061c0f8981 */ /* 0x000f28000c2e1900 */
[----:B------:R-:W5:Y:S01]  /*0290*/  @!P0 LDG.E.EL R17, desc[UR6][R28.64] ;  /* 0x000000061c118981 */ /* 0x000f62000c2e1900 */
[----:B------:R-:W-:-:S02]  /*02a0*/  LOP3.LUT R2, R2, 0x1ff, RZ, 0xc0, !PT ;  /* 0x000001ff02027812 */ /* 0x000fc400078ec0ff */
[----:B------:R-:W-:Y:S02]  /*02b0*/  LEA R26, R13, UR4, 0x2 ;  /* 0x000000040d1a7c11 */ /* 0x000fe4000f8e10ff */
[----:B------:R-:W-:Y:S02]  /*02c0*/  CS2R R12, SRZ ;  /* 0x00000000000c7805 */ /* 0x000fe4000001ff00 */
[C---:B------:R-:W-:Y:S02]  /*02d0*/  LEA R30, R2.reuse, UR4, 0x3 ;  /* 0x00000004021e7c11 */ /* 0x040fe4000f8e18ff */
[----:B------:R-:W-:-:S03]  /*02e0*/  LEA R24, R2, UR4, 0x2 ;  /* 0x0000000402187c11 */ /* 0x000fc6000f8e10ff */
[----:B------:R-:W1:Y:S04]  /*02f0*/  LDS R20, [R30] ;  /* 0x000000001e147984 */ /* 0x000e680000000800 */
[----:B------:R-:W1:Y:S04]  /*0300*/  LDS R10, [R30+0x1000] ;  /* 0x001000001e0a7984 */ /* 0x000e680000000800 */
[----:B------:R-:W1:Y:S04]  /*0310*/  LDS R18, [R30+0x2000] ;  /* 0x002000001e127984 */ /* 0x000e680000000800 */
[----:B------:R-:W1:Y:S01]  /*0320*/  LDS R19, [R30+0x3000] ;  /* 0x003000001e137984 */ /* 0x000e620000000800 */
[----:B------:R-:W-:Y:S01]  /*0330*/  BAR.SYNC.DEFER_BLOCKING 0x0 ;  /* 0x0000000000007b1d */ /* 0x000fe20000010000 */
[----:B--2---:R-:W-:-:S02]  /*0340*/  SEL R9, R9, RZ, !P0 ;  /* 0x000000ff09097207 */ /* 0x004fc40004000000 */
[----:B---3--:R-:W-:-:S03]  /*0350*/  SEL R11, R11, RZ, !P0 ;  /* 0x000000ff0b0b7207 */ /* 0x008fc60004000000 */
[----:B-1----:R-:W-:Y:S01]  /*0360*/  FADD R20, R20, R9 ;  /* 0x0000000914147221 */ /* 0x002fe20000000000 */
[----:B----4-:R-:W-:-:S04]  /*0370*/  SEL R15, R15, RZ, !P0 ;  /* 0x000000ff0f0f7207 */ /* 0x010fc80004000000 */
[----:B------:R-:W-:Y:S01]  /*0380*/  STS [R24], R20 ;  /* 0x0000001418007388 */ /* 0x000fe20000000800 */
[----:B-----5:R-:W-:Y:S01]  /*0390*/  SEL R8, R17, RZ, !P0 ;  /* 0x000000ff11087207 */ /* 0x020fe20004000000 */
[----:B0-----:R-:W-:Y:S01]  /*03a0*/  FADD R17, R10, R11 ;  /* 0x0000000b0a117221 */ /* 0x001fe20000000000 */
[----:B------:R-:W-:Y:S01]  /*03b0*/  FADD R18, R18, R15 ;  /* 0x0000000f12127221 */ /* 0x000fe20000000000 */
[----:B------:R-:W-:Y:S02]  /*03c0*/  MOV R15, RZ ;  /* 0x000000ff000f7202 */ /* 0x000fe40000000f00 */
[----:B------:R-:W-:Y:S01]  /*03d0*/  FADD R19, R8, R19 ;  /* 0x0000001308137221 */ /* 0x000fe20000000000 */
[----:B------:R-:W-:Y:S04]  /*03e0*/  STS [R24+0x800], R17 ;  /* 0x0008001118007388 */ /* 0x000fe80000000800 */
[----:B------:R-:W-:Y:S04]  /*03f0*/  STS [R24+0x1000], R18 ;  /* 0x0010001218007388 */ /* 0x000fe80000000800 */
[----:B------:R-:W-:Y:S01]  /*0400*/  STS [R24+0x1800], R19 ;  /* 0x0018001318007388 */ /* 0x000fe20000000800 */
[----:B------:R-:W-:Y:S06]  /*0410*/  BAR.SYNC.DEFER_BLOCKING 0x0 ;  /* 0x0000000000007b1d */ /* 0x000fec0000010000 */
[----:B------:R-:W2:Y:S04]  /*0420*/  @!P0 LDG.E.EF.128 R12, desc[UR6][R6.64+0x2000] ;  /* 0x00200006060c8981 */ /* 0x000ea8000c0e1d00 */
[----:B------:R-:W0:Y:S04]  /*0430*/  LDS.128 R8, [R26] ;  /* 0x000000001a087984 */ /* 0x000e280000000c00 */
[----:B0-----:R0:W-:Y:S02]  /*0440*/  @!P0 STG.E.128 desc[UR6][R6.64], R8 ;  /* 0x0000000806008986 */ /* 0x0011e4000c101d06 */
[----:B0-----:R-:W-:Y:S01]  /*0450*/  HFMA2.MMA R8, -RZ, RZ, 0, 0 ;  /* 0x00000000ff087435 */ /* 0x001fe200000001ff */
[----:B------:R-:W-:Y:S01]  /*0460*/  BAR.SYNC.DEFER_BLOCKING 0x0 ;  /* 0x0000000000007b1d */ /* 0x000fe20000010000 */
[----:B------:R-:W-:Y:S01]  /*0470*/  HFMA2.MMA R10, -RZ, RZ, 0, 0 ;  /* 0x00000000ff0a7435 */ /* 0x000fe200000001ff */
[----:B------:R-:W-:-:S02]  /*0480*/  MOV R9, RZ ;  /* 0x000000ff00097202 */ /* 0x000fc40000000f00 */
[----:B------:R-:W-:Y:S02]  /*0490*/  MOV R11, RZ ;  /* 0x000000ff000b7202 */ /* 0x000fe40000000f00 */
[----:B--2---:R-:W-:Y:S02]  /*04a0*/  SEL R12, R12, RZ, !P0 ;  /* 0x000000ff0c0c7207 */ /* 0x004fe40004000000 */
[----:B------:R-:W-:Y:S02]  /*04b0*/  SEL R32, R13, RZ, !P0 ;  /* 0x000000ff0d207207 */ /* 0x000fe40004000000 */
[----:B------:R-:W-:Y:S02]  /*04c0*/  SEL R14, R14, RZ, !P0 ;  /* 0x000000ff0e0e7207 */ /* 0x000fe40004000000 */
[----:B------:R-:W-:Y:S01]  /*04d0*/  SEL R24, R15, RZ, !P0 ;  /* 0x000000ff0f187207 */ /* 0x000fe20004000000 */
[----:B------:R0:W-:Y:S04]  /*04e0*/  STS [R21], R12 ;  /* 0x0000000c15007388 */ /* 0x0001e80000000800 */
[----:B------:R-:W-:Y:S04]  /*04f0*/  STS [R21+0x8], R32 ;  /* 0x0000082015007388 */ /* 0x000fe80000000800 */
[----:B------:R-:W-:Y:S04]  /*0500*/  STS [R21+0x10], R14 ;  /* 0x0000100e15007388 */ /* 0x000fe80000000800 */
[----:B------:R-:W-:Y:S01]  /*0510*/  STS [R21+0x18], R24 ;  /* 0x0000181815007388 */ /* 0x000fe20000000800 */
[----:B------:R-:W-:Y:S06]  /*0520*/  BAR.SYNC.DEFER_BLOCKING 0x0 ;  /* 0x0000000000007b1d */ /* 0x000fec0000010000 */
[----:B------:R-:W0:Y:S04]  /*0530*/  @!P0 LDG.E.EL R8, desc[UR6][R28.64] ;  /* 0x000000061c088981 */ /* 0x000e28000c2e1900 */
[----:B------:R-:W2:Y:S04]  /*0540*/  @!P0 LDG.E.EL R9, desc[UR6][R28.64] ;  /* 0x000000061c098981 */ /* 0x000ea8000c2e1900 */
[----:B------:R-:W3:Y:S04]  /*0550*/  @!P0 LDG.E.EL R10, desc[UR6][R28.64] ;  /* 0x000000061c0a8981 */ /* 0x000ee8000c2e1900 */
[----:B------:R1:W4:Y:S04]  /*0560*/  @!P0 LDG.E.EL R11, desc[UR6][R28.64] ;  /* 0x000000061c0b8981 */ /* 0x000328000c2e1900 */
[----:B------:R-:W5:Y:S04]  /*0570*/  LDS R27, [R30] ;  /* 0x000000001e1b7984 */ /* 0x000f680000000800 */
[----:B------:R-:W0:Y:S04]  /*0580*/  LDS R24, [R30+0x1000] ;  /* 0x001000001e187984 */ /* 0x000e280000000800 */
[----:B------:R-:W0:Y:S04]  /*0590*/  LDS R25, [R30+0x2000] ;  /* 0x002000001e197984 */ /* 0x000e280000000800 */
[----:B------:R-:W0:Y:S01]  /*05a0*/  LDS R21, [R30+0x3000] ;  /* 0x003000001e157984 */ /* 0x000e220000000800 */
[----:B-1----:R-:W-:Y:S01]  /*05b0*/  LEA R28, R2, UR4, 0x2 ;  /* 0x00000004021c7c11 */ /* 0x002fe2000f8e10ff */
[----:B------:R-:W-:Y:S01]  /*05c0*/  BAR.SYNC.DEFER_BLOCKING 0x0 ;  /* 0x0000000000007b1d */ /* 0x000fe20000010000 */
[----:B0-----:R-:W-:-:S02]  /*05d0*/  SEL R12, R8, RZ, !P0 ;  /* 0x000000ff080c7207 */ /* 0x001fc40004000000 */
[----:B--2---:R-:W-:Y:S02]  /*05e0*/  SEL R9, R9, RZ, !P0 ;  /* 0x000000ff09097207 */ /* 0x004fe40004000000 */
[----:B---3--:R-:W-:Y:S02]  /*05f0*/  SEL R10, R10, RZ, !P0 ;  /* 0x000000ff0a0a7207 */ /* 0x008fe40004000000 */
[----:B----4-:R-:W-:Y:S01]  /*0600*/  SEL R8, R11, RZ, !P0 ;  /* 0x000000ff0b087207 */ /* 0x010fe20004000000 */
[----:B-----5:R-:W-:Y:S01]  /*0610*/  FADD R27, R27, R12 ;  /* 0x0000000c1b1b7221 */ /* 0x020fe20000000000 */
[----:B------:R-:W-:Y:S01]  /*0620*/  FADD R24, R24, R9 ;  /* 0x0000000918187221 */ /* 0x000fe20000000000 */
[----:B------:R-:W-:Y:S02]  /*0630*/  FADD R25, R25, R10 ;  /* 0x0000000a19197221 */ /* 0x000fe40000000000 */
[----:B------:R-:W-:Y:S01]  /*0640*/  FADD R21, R21, R8 ;  /* 0x0000000815157221 */ /* 0x000fe20000000000 */
[----:B------:R-:W-:Y:S04]  /*0650*/  STS [R28], R27 ;  /* 0x0000001b1c007388 */ /* 0x000fe80000000800 */
[----:B------:R-:W-:Y:S04]  /*0660*/  STS [R28+0x800], R24 ;  /* 0x000800181c007388 */ /* 0x000fe80000000800 */
[----:B------:R-:W-:Y:S04]  /*0670*/  STS [R28+0x1000], R25 ;  /* 0x001000191c007388 */ /* 0x000fe80000000800 */
[----:B------:R-:W-:Y:S01]  /*0680*/  STS [R28+0x1800], R21 ;  /* 0x001800151c007388 */ /* 0x000fe20000000800 */
[----:B------:R-:W-:Y:S01]  /*0690*/  BAR.SYNC.DEFER_BLOCKING 0x0 ;  /* 0x0000000000007b1d */ /* 0x000fe20000010000 */
[----:B------:R-:W-:-:S02]  /*06a0*/  HFMA2.MMA R8, -RZ, RZ, 0, 0 ;  /* 0x00000000ff087435 */ /* 0x000fc400000001ff */
[----:B------:R-:W-:Y:S01]  /*06b0*/  HFMA2.MMA R10, -RZ, RZ, 0, 0 ;  /* 0x00000000ff0a7435 */ /* 0x000fe200000001ff */
[----:B------:R-:W-:Y:S02]  /*06c0*/  MOV R9, RZ ;  /* 0x000000ff00097202 */ /* 0x000fe40000000f00 */
[----:B------:R-:W-:-:S07]  /*06d0*/  MOV R11, RZ ;  /* 0x000000ff000b7202 */ /* 0x000fce0000000f00 */
[----:B------:R-:W2:Y:S04]  /*06e0*/  @!P0 LDG.E.EF.128 R8, desc[UR6][R6.64+0x4000] ;  /* 0x0040000606088981 */ /* 0x000ea8000c0e1d00 */
[----:B------:R-:W0:Y:S01]  /*06f0*/  LDS.128 R12, [R26] ;  /* 0x000000001a0c7984 */ /* 0x000e220000000c00 */
[----:B------:R-:W-:-:S04]  /*0700*/  SHF.R.S32.HI R29, RZ, 0x1f, R0 ;  /* 0x0000001fff1d7819 */ /* 0x000fc80000011400 */
[----:B------:R-:W-:-:S04]  /*0710*/  LEA.HI R29, R29, R0, RZ, 0x6 ;  /* 0x000000001d1d7211 */ /* 0x000fc800078f30ff */
[----:B------:R-:W-:-:S04]  /*0720*/  LOP3.LUT R29, R29, 0x7fffffc0, RZ, 0xc0, !PT ;  /* 0x7fffffc01d1d7812 */ /* 0x000fc800078ec0ff */
[----:B------:R-:W-:-:S04]  /*0730*/  IADD3 R29, -R29, R0, RZ ;  /* 0x000000001d1d7210 */ /* 0x000fc80007ffe1ff */
[----:B------:R-:W-:Y:S02]  /*0740*/  SHF.L.U32 R29, R29, 0x1, RZ ;  /* 0x000000011d1d7819 */ /* 0x000fe400000006ff */
[----:B------:R-:W-:Y:S02]  /*0750*/  LOP3.LUT R16, R16, 0x7fc, RZ, 0xc0, !PT ;  /* 0x000007fc10107812 */ /* 0x000fe400078ec0ff */
[----:B------:R-:W-:Y:S01]  /*0760*/  IADD3 R29, R29, 0x1, RZ ;  /* 0x000000011d1d7810 */ /* 0x000fe20007ffe0ff */
[----:B0-----:R0:W-:Y:S04]  /*0770*/  @!P0 STG.E.128 desc[UR6][R6.64+0x2000], R12 ;  /* 0x0020000c06008986 */ /* 0x0011e8000c101d06 */
[----:B------:R-:W-:Y:S01]  /*0780*/  IMAD.WIDE R22, R29, 0x4, R22 ;  /* 0x000000041d167825 */ /* 0x000fe200078e0216 */
[----:B------:R-:W-:Y:S01]  /*0790*/  LEA R29, R16, UR4, 0x3 ;  /* 0x00000004101d7c11 */ /* 0x000fe2000f8e18ff */
[----:B------:R-:W-:Y:S01]  /*07a0*/  BAR.SYNC.DEFER_BLOCKING 0x0 ;  /* 0x0000000000007b1d */ /* 0x000fe20000010000 */
[----:B--2---:R-:W-:-:S02]  /*07b0*/  SEL R8, R8, RZ, !P0 ;  /* 0x000000ff08087207 */ /* 0x004fc40004000000 */
[----:B------:R-:W-:Y:S02]  /*07c0*/  SEL R9, R9, RZ, !P0 ;  /* 0x000000ff09097207 */ /* 0x000fe40004000000 */
[----:B0-----:R-:W-:Y:S02]  /*07d0*/  SEL R12, R10, RZ, !P0 ;  /* 0x000000ff0a0c7207 */ /* 0x001fe40004000000 */
[----:B------:R-:W-:Y:S01]  /*07e0*/  SEL R14, R11, RZ, !P0 ;  /* 0x000000ff0b0e7207 */ /* 0x000fe20004000000 */
[----:B------:R0:W-:Y:S04]  /*07f0*/  STS [R29], R8 ;  /* 0x000000081d007388 */ /* 0x0001e80000000800 */
[----:B------:R1:W-:Y:S04]  /*0800*/  STS [R29+0x8], R9 ;  /* 0x000008091d007388 */ /* 0x0003e80000000800 */
[----:B------:R2:W-:Y:S04]  /*0810*/  STS [R29+0x10], R12 ;  /* 0x0000100c1d007388 */ /* 0x0005e80000000800 */
[----:B------:R3:W-:Y:S01]  /*0820*/  STS [R29+0x18], R14 ;  /* 0x0000180e1d007388 */ /* 0x0007e20000000800 */
[----:B------:R-:W-:Y:S01]  /*0830*/  MOV R11, RZ ;  /* 0x000000ff000b7202 */ /* 0x000fe20000000f00 */
[----:B------:R-:W-:Y:S06]  /*0840*/  BAR.SYNC.DEFER_BLOCKING 0x0 ;  /* 0x0000000000007b1d */ /* 0x000fec0000010000 */
[----:B------:R-:W4:Y:S01]  /*0850*/  @!P0 LDG.E.EL R11, desc[UR6][R22.64] ;  /* 0x00000006160b8981 */ /* 0x000f22000c2e1900 */
[----:B------:R-:W-:-:S04]  /*0860*/  ISETP.LT.AND P1, PT, R0, 0x100, PT ;  /* 0x000001000000780c */ /* 0x000fc80003f21270 */
[----:B------:R-:W-:-:S05]  /*0870*/  SEL R28, RZ, 0x3f800000, !P1 ;  /* 0x3f800000ff1c7807 */ /* 0x000fca0004800000 */
[----:B------:R-:W-:Y:S01]  /*0880*/  FADD R10, R28, 1 ;  /* 0x3f8000001c0a7421 */ /* 0x000fe20000000000 */
[----:B0-----:R-:W-:-:S03]  /*0890*/  LEA R8, R2, UR4, 0x3 ;  /* 0x0000000402087c11 */ /* 0x001fc6000f8e18ff */
[----:B------:R-:W2:Y:S01]  /*08a0*/  MUFU.RCP R15, R10 ;  /* 0x0000000a000f7308 */ /* 0x000ea20000001000 */
[----:B------:R-:W-:Y:S01]  /*08b0*/  FSEL R20, R20, RZ, !P0 ;  /* 0x000000ff14147208 */ /* 0x000fe20004000000 */
[----:B------:R-:W0:Y:S04]  /*08c0*/  LDS R32, [R8+0x1000] ;  /* 0x0010000008207984 */ /* 0x000e280000000800 */
[----:B-1----:R-:W-:Y:S01]  /*08d0*/  FADD R9, -R20, R27 ;  /* 0x0000001b14097221 */ /* 0x002fe20000000100 */
[----:B------:R-:W-:Y:S01]  /*08e0*/  FSEL R17, R17, RZ, !P0 ;  /* 0x000000ff11117208 */ /* 0x000fe20004000000 */
[----:B------:R-:W-:Y:S01]  /*08f0*/  LDS R31, [R8+0x2000] ;  /* 0x00200000081f7984 */ /* 0x000fe20000000800 */
[----:B------:R-:W-:Y:S02]  /*0900*/  FSEL R18, R18, RZ, !P0 ;  /* 0x000000ff12127208 */ /* 0x000fe40004000000 */
[----:B------:R-:W-:-:S02]  /*0910*/  @!P0 MOV R28, R10 ;  /* 0x0000000a001c8202 */ /* 0x000fc40000000f00 */
[----:B------:R-:W-:Y:S01]  /*0920*/  FSEL R30, R19, RZ, !P0 ;  /* 0x000000ff131e7208 */ /* 0x000fe20004000000 */
[----:B------:R-:W-:Y:S01]  /*0930*/  HFMA2.MMA R13, -RZ, RZ, 0, 0 ;  /* 0x00000000ff0d7435 */ /* 0x000fe200000001ff */
[-C--:B--2---:R-:W-:Y:S01]  /*0940*/  FFMA R12, R9, R15.reuse, R20 ;  /* 0x0000000f090c7223 */ /* 0x084fe20000000014 */
[----:B------:R-:W1:Y:S03]  /*0950*/  LDS R14, [R8] ;  /* 0x00000000080e7984 */ /* 0x000e660000000800 */
[----:B------:R-:W-:Y:S01]  /*0960*/  FADD R16, R27, -R12 ;  /* 0x8000000c1b107221 */ /* 0x000fe20000000000 */
[----:B------:R-:W-:Y:S01]  /*0970*/  @!P0 MOV R20, R12 ;  /* 0x0000000c00148202 */ /* 0x000fe20000000f00 */
[----:B------:R-:W-:Y:S01]  /*0980*/  FADD R12, -R17, R24 ;  /* 0x00000018110c7221 */ /* 0x000fe20000000100 */
[----:B------:R-:W2:Y:S01]  /*0990*/  LDS R33, [R8+0x3000] ;  /* 0x0030000008217984 */ /* 0x000ea20000000800 */
[----:B------:R-:W-:Y:S01]  /*09a0*/  FFMA R16, R9, R16, RZ ;  /* 0x0000001009107223 */ /* 0x000fe200000000ff */
[----:B------:R-:W-:Y:S01]  /*09b0*/  FADD R27, -R18, R25 ;  /* 0x00000019121b7221 */ /* 0x000fe20000000100 */
[-C--:B------:R-:W-:Y:S01]  /*09c0*/  FFMA R9, R12, R15.reuse, R17 ;  /* 0x0000000f0c097223 */ /* 0x080fe20000000011 */
[----:B------:R-:W-:Y:S01]  /*09d0*/  FADD R19, -R30, R21 ;  /* 0x000000151e137221 */ /* 0x000fe20000000100 */
[----:B------:R-:W5:Y:S01]  /*09e0*/  @!P0 LDG.E.EL R13, desc[UR6][R22.64] ;  /* 0x00000006160d8981 */ /* 0x000f62000c2e1900 */
[----:B------:R-:W-:Y:S01]  /*09f0*/  FFMA R10, R27, R15, R18 ;  /* 0x0000000f1b0a7223 */ /* 0x000fe20000000012 */
[----:B---3--:R-:W-:Y:S01]  /*0a00*/  FADD R29, R24, -R9 ;  /* 0x80000009181d7221 */ /* 0x008fe20000000000 */
[----:B------:R-:W-:Y:S01]  /*0a10*/  @!P0 MOV R17, R9 ;  /* 0x0000000900118202 */ /* 0x000fe20000000f00 */
[----:B------:R-:W-:Y:S01]  /*0a20*/  FADD R9, R28, 1 ;  /* 0x3f8000001c097421 */ /* 0x000fe20000000000 */
[----:B------:R-:W-:Y:S01]  /*0a30*/  FADD R24, R25, -R10 ;  /* 0x8000000a19187221 */ /* 0x000fe20000000000 */
[----:B------:R-:W-:-:S03]  /*0a40*/  @!P0 MOV R18, R10 ;  /* 0x0000000a00128202 */ /* 0x000fc60000000f00 */
[----:B------:R-:W-:Y:S01]  /*0a50*/  FSETP.GEU.AND P2, PT, |R9|, 1.175494350822287508e-38, PT ;  /* 0x008000000900780b */ /* 0x000fe20003f4e200 */
[----:B------:R-:W-:Y:S01]  /*0a60*/  FFMA R10, R27, R24, RZ ;  /* 0x000000181b0a7223 */ /* 0x000fe200000000ff */
[C---:B------:R-:W-:Y:S01]  /*0a70*/  FMUL R24, R9.reuse, 0.25 ;  /* 0x3e80000009187820 */ /* 0x040fe20000400000 */
[----:B------:R-:W-:Y:S01]  /*0a80*/  FSETP.GT.AND P1, PT, |R9|, 8.50705917302346158658e+37, PT ;  /* 0x7e8000000900780b */ /* 0x000fe20003f24200 */
[----:B------:R-:W-:-:S03]  /*0a90*/  FFMA R26, R19, R15, R30 ;  /* 0x0000000f131a7223 */ /* 0x000fc6000000001e */
[----:B------:R-:W-:Y:S01]  /*0aa0*/  FSEL R27, R24, R9, P1 ;  /* 0x00000009181b7208 */ /* 0x000fe20000800000 */
[----:B------:R-:W-:Y:S01]  /*0ab0*/  FADD R24, R21, -R26 ;  /* 0x8000001a15187221 */ /* 0x000fe20000000000 */
[----:B------:R-:W-:-:S04]  /*0ac0*/  @!P0 MOV R30, R26 ;  /* 0x0000001a001e8202 */ /* 0x000fc80000000f00 */
[----:B------:R-:W-:-:S06]  /*0ad0*/  @!P2 FMUL R27, R27, 16777216 ;  /* 0x4b8000001b1ba820 */ /* 0x000fcc0000400000 */
[----:B------:R-:W3:Y:S01]  /*0ae0*/  MUFU.RCP R27, R27 ;  /* 0x0000001b001b7308 */ /* 0x000ee20000001000 */
[----:B------:R-:W-:Y:S01]  /*0af0*/  FFMA R12, R12, R29, RZ ;  /* 0x0000001d0c0c7223 */ /* 0x000fe200000000ff */
[----:B------:R-:W-:-:S04]  /*0b00*/  FFMA R24, R19, R24, RZ ;  /* 0x0000001813187223 */ /* 0x000fc800000000ff */
[----:B------:R-:W-:Y:S02]  /*0b10*/  FSEL R19, R12, RZ, !P0 ;  /* 0x000000ff0c137208 */ /* 0x000fe40004000000 */
[----:B----4-:R-:W-:-:S05]  /*0b20*/  SEL R11, R11, RZ, !P0 ;  /* 0x000000ff0b0b7207 */ /* 0x010fca0004000000 */
[----:B0-----:R-:W-:-:S04]  /*0b30*/  FADD R32, R32, R11 ;  /* 0x0000000b20207221 */ /* 0x001fc80000000000 */
[----:B------:R-:W-:-:S04]  /*0b40*/  FADD R26, -R17, R32 ;  /* 0x00000020111a7221 */ /* 0x000fc80000000100 */
[----:B------:R-:W-:-:S05]  /*0b50*/  FMUL R11, R26, 0.25 ;  /* 0x3e8000001a0b7820 */ /* 0x000fca0000400000 */
[----:B------:R-:W-:-:S05]  /*0b60*/  FSEL R34, R11, R26, P1 ;  /* 0x0000001a0b227208 */ /* 0x000fca0000800000 */
[----:B------:R-:W-:-:S04]  /*0b70*/  @!P2 FMUL R34, R34, 16777216 ;  /* 0x4b8000002222a820 */ /* 0x000fc80000400000 */
[----:B---3--:R-:W-:-:S04]  /*0b80*/  FFMA R25, R27, R34, R17 ;  /* 0x000000221b197223 */ /* 0x008fc80000000011 */
[----:B------:R-:W-:-:S04]  /*0b90*/  FADD R11, R32, -R25 ;  /* 0x80000019200b7221 */ /* 0x000fc80000000000 */
[----:B------:R-:W-:Y:S01]  /*0ba0*/  @!P0 FFMA R19, R26, R11, R19 ;  /* 0x0000000b1a138223 */ /* 0x000fe20000000013 */
[----:B------:R-:W-:-:S10]  /*0bb0*/  HFMA2.MMA R11, -RZ, RZ, 0, 0 ;  /* 0x00000000ff0b7435 */ /* 0x000fd400000001ff */
[----:B------:R-:W3:Y:S01]  /*0bc0*/  @!P0 LDG.E.EL R11, desc[UR6][R22.64] ;  /* 0x00000006160b8981 */ /* 0x000ee2000c2e1900 */
[----:B-----5:R-:W-:-:S05]  /*0bd0*/  SEL R13, R13, RZ, !P0 ;  /* 0x000000ff0d0d7207 */ /* 0x020fca0004000000 */
[----:B-1----:R-:W-:Y:S01]  /*0be0*/  FADD R13, R14, R13 ;  /* 0x0000000d0e0d7221 */ /* 0x002fe20000000000 */
[----:B---3--:R-:W-:-:S05]  /*0bf0*/  SEL R12, R11, RZ, !P0 ;  /* 0x000000ff0b0c7207 */ /* 0x008fca0004000000 */
[----:B------:R-:W-:Y:S01]  /*0c00*/  FADD R31, R31, R12 ;  /* 0x0000000c1f1f7221 */ /* 0x000fe20000000000 */
[----:B------:R-:W-:-:S06]  /*0c10*/  MOV R12, RZ ;  /* 0x000000ff000c7202 */ /* 0x000fcc0000000f00 */
[----:B------:R-:W3:Y:S01]  /*0c20*/  @!P0 LDG.E.EL R12, desc[UR6][R22.64] ;  /* 0x00000006160c8981 */ /* 0x000ee2000c2e1900 */
[----:B------:R-:W-:-:S04]  /*0c30*/  FADD R15, -R20, R13 ;  /* 0x0000000d140f7221 */ /* 0x000fc80000000100 */
[----:B------:R-:W-:-:S05]  /*0c40*/  FMUL R14, R15, 0.25 ;  /* 0x3e8000000f0e7820 */ /* 0x000fca0000400000 */
[----:B------:R-:W-:-:S05]  /*0c50*/  FSEL R14, R14, R15, P1 ;  /* 0x0000000f0e0e7208 */ /* 0x000fca0000800000 */
[----:B------:R-:W-:Y:S01]  /*0c60*/  @!P2 FMUL R14, R14, 16777216 ;  /* 0x4b8000000e0ea820 */ /* 0x000fe20000400000 */
[----:B------:R-:W-:-:S03]  /*0c70*/  FSEL R16, R16, RZ, !P0 ;  /* 0x000000ff10107208 */ /* 0x000fc60004000000 */
[----:B------:R-:W-:-:S04]  /*0c80*/  FFMA R14, R27, R14, R20 ;  /* 0x0000000e1b0e7223 */ /* 0x000fc80000000014 */
[----:B------:R-:W-:Y:S01]  /*0c90*/  FADD R21, R13, -R14 ;  /* 0x8000000e0d157221 */ /* 0x000fe20000000000 */
[----:B------:R-:W-:Y:S01]  /*0ca0*/  LEA R34, R2, UR4, 0x2 ;  /* 0x0000000402227c11 */ /* 0x000fe2000f8e10ff */
[----:B------:R-:W-:Y:S02]  /*0cb0*/  BAR.SYNC.DEFER_BLOCKING 0x0 ;  /* 0x0000000000007b1d */ /* 0x000fe40000010000 */
[----:B------:R-:W-:Y:S01]  /*0cc0*/  @!P0 FFMA R16, R15, R21, R16 ;  /* 0x000000150f108223 */ /* 0x000fe20000000010 */
[----:B------:R-:W-:Y:S02]  /*0cd0*/  @!P0 MOV R20, R14 ;  /* 0x0000000e00148202 */ /* 0x000fe40000000f00 */
[----:B------:R-:W-:Y:S01]  /*0ce0*/  FSEL R21, R10, RZ, !P0 ;  /* 0x000000ff0a157208 */ /* 0x000fe20004000000 */
[----:B------:R0:W-:Y:S04]  /*0cf0*/  STS [R34], R13 ;  /* 0x0000000d22007388 */ /* 0x0001e80000000800 */
[----:B------:R-:W-:Y:S04]  /*0d00*/  STS [R34+0x800], R32 ;  /* 0x0008002022007388 */ /* 0x000fe80000000800 */
[----:B------:R-:W-:Y:S01]  /*0d10*/  STS [R34+0x1000], R31 ;  /* 0x0010001f22007388 */ /* 0x000fe20000000800 */
[----:B------:R-:W-:-:S02]  /*0d20*/  FSEL R24, R24, RZ, !P0 ;  /* 0x000000ff18187208 */ /* 0x000fc40004000000 */
[----:B---3--:R-:W-:-:S05]  /*0d30*/  SEL R12, R12, RZ, !P0 ;  /* 0x000000ff0c0c7207 */ /* 0x008fca0004000000 */
[----:B--2---:R-:W-:Y:S01]  /*0d40*/  FADD R33, R33, R12 ;  /* 0x0000000c21217221 */ /* 0x004fe20000000000 */
[----:B------:R-:W-:-:S04]  /*0d50*/  FADD R12, -R18, R31 ;  /* 0x0000001f120c7221 */ /* 0x000fc80000000100 */
[----:B------:R-:W-:Y:S01]  /*0d60*/  FMUL R15, R12, 0.25 ;  /* 0x3e8000000c0f7820 */ /* 0x000fe20000400000 */
[----:B------:R-:W-:Y:S01]  /*0d70*/  FADD R11, -R30, R33 ;  /* 0x000000211e0b7221 */ /* 0x000fe20000000100 */
[----:B------:R-:W-:Y:S03]  /*0d80*/  STS [R34+0x1800], R33 ;  /* 0x0018002122007388 */ /* 0x000fe60000000800 */
[----:B------:R-:W-:Y:S01]  /*0d90*/  FSEL R26, R15, R12, P1 ;  /* 0x0000000c0f1a7208 */ /* 0x000fe20000800000 */
[----:B------:R-:W-:-:S04]  /*0da0*/  FMUL R14, R11, 0.25 ;  /* 0x3e8000000b0e7820 */ /* 0x000fc80000400000 */
[----:B------:R-:W-:Y:S01]  /*0db0*/  @!P2 FMUL R26, R26, 16777216 ;  /* 0x4b8000001a1aa820 */ /* 0x000fe20000400000 */
[----:B------:R-:W-:-:S03]  /*0dc0*/  FSEL R15, R14, R11, P1 ;  /* 0x0000000b0e0f7208 */ /* 0x000fc60000800000 */
[----:B------:R-:W-:Y:S01]  /*0dd0*/  FFMA R26, R27, R26, R18 ;  /* 0x0000001a1b1a7223 */ /* 0x000fe20000000012 */
[----:B------:R-:W-:Y:S01]  /*0de0*/  HFMA2.MMA R14, -RZ, RZ, 0, 0 ;  /* 0x00000000ff0e7435 */ /* 0x000fe200000001ff */
[----:B------:R-:W-:Y:S02]  /*0df0*/  @!P2 FMUL R15, R15, 16777216 ;  /* 0x4b8000000f0fa820 */ /* 0x000fe40000400000 */
[----:B------:R-:W-:Y:S02]  /*0e00*/  FADD R8, R31, -R26 ;  /* 0x8000001a1f087221 */ /* 0x000fe40000000000 */
[----:B------:R-:W-:Y:S01]  /*0e10*/  FFMA R27, R27, R15, R30 ;  /* 0x0000000f1b1b7223 */ /* 0x000fe2000000001e */
[----:B------:R-:W-:Y:S01]  /*0e20*/  MOV R15, RZ ;  /* 0x000000ff000f7202 */ /* 0x000fe20000000f00 */
[----:B------:R-:W-:Y:S01]  /*0e30*/  @!P0 FFMA R21, R12, R8, R21 ;  /* 0x000000080c158223 */ /* 0x000fe20000000015 */
[----:B0-----:R-:W-:Y:S01]  /*0e40*/  CS2R R12, SRZ ;  /* 0x00000000000c7805 */ /* 0x001fe2000001ff00 */
[----:B------:R-:W-:Y:S06]  /*0e50*/  BAR.SYNC.DEFER_BLOCKING 0x0 ;  /* 0x0000000000007b1d */ /* 0x000fec0000010000 */
[----:B------:R-:W2:Y:S01]  /*0e60*/  @!P0 LDG.E.EF.128 R12, desc[UR6][R6.64+0x6000] ;  /* 0x00600006060c8981 */ /* 0x000ea2000c0e1d00 */
[----:B------:R-:W-:-:S04]  /*0e70*/  FADD R8, R33, -R27 ;  /* 0x8000001b21087221 */ /* 0x000fc80000000000 */
[----:B------:R-:W-:Y:S02]  /*0e80*/  @!P0 FFMA R24, R11, R8, R24 ;  /* 0x000000080b188223 */ /* 0x000fe40000000018 */
[----:B------:R-:W0:Y:S01]  /*0e90*/  S2R R8, SR_TID.X ;  /* 0x0000000000087919 */ /* 0x000e220000002100 */
[----:B------:R-:W-:Y:S02]  /*0ea0*/  FSEL R28, R9, R28, !P0 ;  /* 0x0000001c091c7208 */ /* 0x000fe40004000000 */
[----:B0-----:R-:W-:-:S04]  /*0eb0*/  SHF.L.U32 R8, R8, 0x2, RZ ;  /* 0x0000000208087819 */ /* 0x001fc800000006ff */
[----:B------:R-:W-:-:S04]  /*0ec0*/  LOP3.LUT R29, R8, 0x7fc, RZ, 0xc0, !PT ;  /* 0x000007fc081d7812 */ /* 0x000fc800078ec0ff */
[----:B------:R-:W-:-:S06]  /*0ed0*/  LEA R8, R29, UR4, 0x2 ;  /* 0x000000041d087c11 */ /* 0x000fcc000f8e10ff */
[----:B------:R-:W0:Y:S01]  /*0ee0*/  LDS.128 R8, [R8] ;  /* 0x0000000008087984 */ /* 0x000e220000000c00 */
[----:B------:R-:W-:-:S03]  /*0ef0*/  LEA R29, R29, UR4, 0x3 ;  /* 0x000000041d1d7c11 */ /* 0x000fc6000f8e18ff */
[----:B0-----:R0:W-:Y:S02]  /*0f00*/  @!P0 STG.E.128 desc[UR6][R6.64+0x4000], R8 ;  /* 0x0040000806008986 */ /* 0x0011e4000c101d06 */
[----:B0-----:R-:W-:Y:S01]  /*0f10*/  CS2R R8, SRZ ;  /* 0x0000000000087805 */ /* 0x001fe2000001ff00 */
[----:B------:R-:W-:Y:S01]  /*0f20*/  BAR.SYNC.DEFER_BLOCKING 0x0 ;  /* 0x0000000000007b1d */ /* 0x000fe20000010000 */
[----:B------:R-:W-:Y:S01]  /*0f30*/  HFMA2.MMA R10, -RZ, RZ, 0, 0 ;  /* 0x00000000ff0a7435 */ /* 0x000fe200000001ff */
[----:B------:R-:W-:Y:S02]  /*0f40*/  MOV R11, RZ ;  /* 0x000000ff000b7202 */ /* 0x000fe40000000f00 */
[----:B--2---:R-:W-:Y:S02]  /*0f50*/  SEL R12, R12, RZ, !P0 ;  /* 0x000000ff0c0c7207 */ /* 0x004fe40004000000 */
[----:B------:R-:W-:Y:S02]  /*0f60*/  SEL R32, R13, RZ, !P0 ;  /* 0x000000ff0d207207 */ /* 0x000fe40004000000 */
[----:B------:R-:W-:-:S02]  /*0f70*/  SEL R34, R14, RZ, !P0 ;  /* 0x000000ff0e227207 */ /* 0x000fc40004000000 */
[----:B------:R-:W-:Y:S01]  /*0f80*/  SEL R36, R15, RZ, !P0 ;  /* 0x000000ff0f247207 */ /* 0x000fe20004000000 */
[----:B------:R0:W-:Y:S04]  /*0f90*/  STS [R29], R12 ;  /* 0x0000000c1d007388 */ /* 0x0001e80000000800 */
[----:B------:R-:W-:Y:S04]  /*0fa0*/  STS [R29+0x8], R32 ;  /* 0x000008201d007388 */ /* 0x000fe80000000800 */
[----:B------:R-:W-:Y:S04]  /*0fb0*/  STS [R29+0x10], R34 ;  /* 0x000010221d007388 */ /* 0x000fe80000000800 */
[----:B------:R-:W-:Y:S01]  /*0fc0*/  STS [R29+0x18], R36 ;  /* 0x000018241d007388 */ /* 0x000fe20000000800 */
[----:B------:R-:W-:Y:S06]  /*0fd0*/  BAR.SYNC.DEFER_BLOCKING 0x0 ;  /* 0x0000000000007b1d */ /* 0x000fec0000010000 */
[----:B------:R-:W2:Y:S04]  /*0fe0*/  @!P0 LDG.E.EL R9, desc[UR6][R22.64] ;  /* 0x0000000616098981 */ /* 0x000ea8000c2e1900 */
[----:B------:R-:W3:Y:S04]  /*0ff0*/  @!P0 LDG.E.EL R10, desc[UR6][R22.64] ;  /* 0x00000006160a8981 */ /* 0x000ee8000c2e1900 */
[----:B------:R-:W4:Y:S04]  /*1000*/  @!P0 LDG.E.EL R11, desc[UR6][R22.64] ;  /* 0x00000006160b8981 */ /* 0x000f28000c2e1900 */
[----:B------:R1:W5:Y:S01]  /*1010*/  @!P0 LDG.E.EL R8, desc[UR6][R22.64] ;  /* 0x0000000616088981 */ /* 0x000362000c2e1900 */
[----:B------:R-:W-:-:S05]  /*1020*/  LEA R14, R2, UR4, 0x3 ;  /* 0x00000004020e7c11 */ /* 0x000fca000f8e18ff */
[----:B------:R-:W2:Y:S04]  /*1030*/  LDS R31, [R14] ;  /* 0x000000000e1f7984 */ /* 0x000ea80000000800 */
[----:B------:R-:W2:Y:S01]  /*1040*/  LDS R13, [R14+0x1000] ;  /* 0x001000000e0d7984 */ /* 0x000ea20000000800 */
[----:B0-----:R-:W-:-:S03]  /*1050*/  FADD R12, R28, 1 ;  /* 0x3f8000001c0c7421 */ /* 0x001fc60000000000 */
[----:B------:R-:W0:Y:S02]  /*1060*/  LDS R15, [R14+0x2000] ;  /* 0x002000000e0f7984 */ /* 0x000e240000000800 */
[C---:B------:R-:W-:Y:S01]  /*1070*/  FSETP.GEU.AND P2, PT, |R12|.reuse, 1.175494350822287508e-38, PT ;  /* 0x008000000c00780b */ /* 0x040fe20003f4e200 */
[C---:B-1----:R-:W-:Y:S01]  /*1080*/  FMUL R23, R12.reuse, 0.25 ;  /* 0x3e8000000c177820 */ /* 0x042fe20000400000 */
[----:B------:R-:W-:Y:S01]  /*1090*/  @!P0 MOV R18, R26 ;  /* 0x0000001a00128202 */ /* 0x000fe20000000f00 */
[----:B------:R-:W1:Y:S01]  /*10a0*/  LDS R14, [R14+0x3000] ;  /* 0x003000000e0e7984 */ /* 0x000e620000000800 */
[----:B------:R-:W-:Y:S01]  /*10b0*/  BAR.SYNC.DEFER_BLOCKING 0x0 ;  /* 0x0000000000007b1d */ /* 0x000fe20000010000 */
[----:B------:R-:W-:Y:S02]  /*10c0*/  FSETP.GT.AND P1, PT, |R12|, 8.50705917302346158658e+37, PT ;  /* 0x7e8000000c00780b */ /* 0x000fe40003f24200 */
[----:B------:R-:W-:Y:S02]  /*10d0*/  @!P0 MOV R17, R25 ;  /* 0x0000001900118202 */ /* 0x000fe40000000f00 */
[----:B------:R-:W-:-:S05]  /*10e0*/  FSEL R25, R23, R12, P1 ;  /* 0x0000000c17197208 */ /* 0x000fca0000800000 */
[----:B------:R-:W-:Y:S01]  /*10f0*/  @!P2 FMUL R25, R25, 16777216 ;  /* 0x4b8000001919a820 */ /* 0x000fe20000400000 */
[----:B------:R-:W-:Y:S02]  /*1100*/  @!P0 MOV R30, R27 ;  /* 0x0000001b001e8202 */ /* 0x000fe40000000f00 */
[----:B------:R-:W-:Y:S02]  /*1110*/  @!P0 MOV R28, R12 ;  /* 0x0000000c001c8202 */ /* 0x000fe40000000f00 */
[----:B--2---:R-:W-:Y:S02]  /*1120*/  SEL R26, R9, RZ, !P0 ;  /* 0x000000ff091a7207 */ /* 0x004fe40004000000 */
[----:B---3--:R-:W-:-:S03]  /*1130*/  SEL R10, R10, RZ, !P0 ;  /* 0x000000ff0a0a7207 */ /* 0x008fc60004000000 */
[----:B------:R-:W-:-:S04]  /*1140*/  FADD R9, R31, R26 ;  /* 0x0000001a1f097221 */ /* 0x000fc80000000000 */
[----:B------:R-:W-:Y:S01]  /*1150*/  FADD R23, -R20, R9 ;  /* 0x0000000914177221 */ /* 0x000fe20000000100 */
[----:B------:R-:W-:Y:S02]  /*1160*/  FADD R10, R13, R10 ;  /* 0x0000000a0d0a7221 */ /* 0x000fe40000000000 */
[----:B------:R-:W2:Y:S01]  /*1170*/  MUFU.RCP R13, R25 ;  /* 0x00000019000d7308 */ /* 0x000ea20000001000 */
[----:B------:R-:W-:-:S05]  /*1180*/  FMUL R22, R23, 0.25 ;  /* 0x3e80000017167820 */ /* 0x000fca0000400000 */
[----:B------:R-:W-:Y:S02]  /*1190*/  FSEL R22, R22, R23, P1 ;  /* 0x0000001716167208 */ /* 0x000fe40000800000 */
[----:B----4-:R-:W-:-:S03]  /*11a0*/  SEL R26, R11, RZ, !P0 ;  /* 0x000000ff0b1a7207 */ /* 0x010fc60004000000 */
[----:B------:R-:W-:-:S04]  /*11b0*/  @!P2 FMUL R22, R22, 16777216 ;  /* 0x4b8000001616a820 */ /* 0x000fc80000400000 */
[----:B--2---:R-:W-:Y:S01]  /*11c0*/  FFMA R22, R13, R22, R20 ;  /* 0x000000160d167223 */ /* 0x004fe20000000014 */
[----:B0-----:R-:W-:Y:S01]  /*11d0*/  FADD R11, R15, R26 ;  /* 0x0000001a0f0b7221 */ /* 0x001fe20000000000 */
[----:B------:R-:W-:Y:S02]  /*11e0*/  FADD R26, -R17, R10 ;  /* 0x0000000a111a7221 */ /* 0x000fe40000000100 */
[----:B------:R-:W-:-:S04]  /*11f0*/  FADD R15, R9, -R22 ;  /* 0x80000016090f7221 */ /* 0x000fc80000000000 */
[----:B------:R-:W-:Y:S01]  /*1200*/  @!P0 FFMA R16, R23, R15, R16 ;  /* 0x0000000f17108223 */ /* 0x000fe20000000010 */
[----:B------:R-:W-:-:S05]  /*1210*/  FMUL R15, R26, 0.25 ;  /* 0x3e8000001a0f7820 */ /* 0x000fca0000400000 */
[----:B------:R-:W-:Y:S02]  /*1220*/  FSEL R32, R15, R26, P1 ;  /* 0x0000001a0f207208 */ /* 0x000fe40000800000 */
[----:B-----5:R-:W-:-:S03]  /*1230*/  SEL R15, R8, RZ, !P0 ;  /* 0x000000ff080f7207 */ /* 0x020fc60004000000 */
[----:B------:R-:W-:Y:S02]  /*1240*/  @!P2 FMUL R32, R32, 16777216 ;  /* 0x4b8000002020a820 */ /* 0x000fe40000400000 */
[----:B-1----:R-:W-:Y:S01]  /*1250*/  FADD R14, R14, R15 ;  /* 0x0000000f0e0e7221 */ /* 0x002fe20000000000 */
[----:B------:R-:W-:Y:S01]  /*1260*/  FADD R12, -R18, R11 ;  /* 0x0000000b120c7221 */ /* 0x000fe20000000100 */
[----:B------:R-:W-:Y:S02]  /*1270*/  FFMA R25, R13, R32, R17 ;  /* 0x000000200d197223 */ /* 0x000fe40000000011 */
[----:B------:R-:W-:Y:S01]  /*1280*/  FADD R15, -R30, R14 ;  /* 0x0000000e1e0f7221 */ /* 0x000fe20000000100 */
[----:B------:R-:W-:Y:S01]  /*1290*/  @!P0 MOV R20, R22 ;  /* 0x0000001600148202 */ /* 0x000fe20000000f00 */
[----:B------:R-:W-:Y:S01]  /*12a0*/  FADD R8, R10, -R25 ;  /* 0x800000190a087221 */ /* 0x000fe20000000000 */
[----:B------:R-:W-:Y:S01]  /*12b0*/  FMUL R23, R12, 0.25 ;  /* 0x3e8000000c177820 */ /* 0x000fe20000400000 */
[----:B------:R-:W-:-:S02]  /*12c0*/  FMUL R22, R15, 0.25 ;  /* 0x3e8000000f167820 */ /* 0x000fc40000400000 */
[----:B------:R-:W-:Y:S02]  /*12d0*/  @!P0 FFMA R19, R26, R8, R19 ;  /* 0x000000081a138223 */ /* 0x000fe40000000013 */
[----:B------:R-:W-:Y:S02]  /*12e0*/  FSEL R8, R23, R12, P1 ;  /* 0x0000000c17087208 */ /* 0x000fe40000800000 */
[----:B------:R-:W-:-:S03]  /*12f0*/  FSEL R23, R22, R15, P1 ;  /* 0x0000000f16177208 */ /* 0x000fc60000800000 */
[----:B------:R-:W-:Y:S02]  /*1300*/  @!P2 FMUL R8, R8, 16777216 ;  /* 0x4b8000000808a820 */ /* 0x000fe40000400000 */
[----:B------:R-:W-:Y:S02]  /*1310*/  @!P2 FMUL R23, R23, 16777216 ;  /* 0x4b8000001717a820 */ /* 0x000fe40000400000 */
[C---:B------:R-:W-:Y:S02]  /*1320*/  FFMA R8, R13.reuse, R8, R18 ;  /* 0x000000080d087223 */ /* 0x040fe40000000012 */
[----:B------:R-:W-:Y:S01]  /*1330*/  FFMA R13, R13, R23, R30 ;  /* 0x000000170d0d7223 */ /* 0x000fe2000000001e */
[----:B------:R-:W-:Y:S01]  /*1340*/  FADD R23, R28, R28 ;  /* 0x0000001c1c177221 */ /* 0x000fe20000000000 */
[----:B------:R-:W-:-:S04]  /*1350*/  FADD R22, R11, -R8 ;  /* 0x800000080b167221 */ /* 0x000fc80000000000 */
[C---:B------:R-:W-:Y:S01]  /*1360*/  FSETP.GEU.AND P2, PT, |R23|.reuse, 1.175494350822287508e-38, PT ;  /* 0x008000001700780b */ /* 0x040fe20003f4e200 */
[----:B------:R-:W-:Y:S01]  /*1370*/  @!P0 FFMA R21, R12, R22, R21 ;  /* 0x000000160c158223 */ /* 0x000fe20000000015 */
[C---:B------:R-:W-:Y:S01]  /*1380*/  FMUL R12, R23.reuse, 0.25 ;  /* 0x3e800000170c7820 */ /* 0x040fe20000400000 */
[----:B------:R-:W-:-:S04]  /*1390*/  FSETP.GT.AND P1, PT, |R23|, 8.50705917302346158658e+37, PT ;  /* 0x7e8000001700780b */ /* 0x000fc80003f24200 */
[----:B------:R-:W-:-:S06]  /*13a0*/  FSEL R12, R12, R23, P1 ;  /* 0x000000170c0c7208 */ /* 0x000fcc0000800000 */
[----:B------:R-:W-:Y:S01]  /*13b0*/  @!P2 FMUL R12, R12, 16777216 ;  /* 0x4b8000000c0ca820 */ /* 0x000fe20000400000 */
[----:B------:R-:W-:Y:S01]  /*13c0*/  @!P0 MOV R17, R25 ;  /* 0x0000001900118202 */ /* 0x000fe20000000f00 */
[----:B------:R-:W-:-:S04]  /*13d0*/  FMUL R25, R28, 0.25 ;  /* 0x3e8000001c197820 */ /* 0x000fc80000400000 */
[----:B------:R-:W0:Y:S01]  /*13e0*/  MUFU.RCP R12, R12 ;  /* 0x0000000c000c7308 */ /* 0x000e220000001000 */
[----:B------:R-:W-:Y:S01]  /*13f0*/  FADD R16, R16, R19 ;  /* 0x0000001310107221 */ /* 0x000fe20000000000 */
[----:B------:R-:W-:-:S05]  /*1400*/  FSEL R19, R25, R28, P1 ;  /* 0x0000001c19137208 */ /* 0x000fca0000800000 */
[----:B------:R-:W-:Y:S01]  /*1410*/  @!P2 FMUL R19, R19, 16777216 ;  /* 0x4b8000001313a820 */ /* 0x000fe20000400000 */
[----:B------:R-:W-:Y:S01]  /*1420*/  FSETP.NEU.AND P1, PT, R23, RZ, PT ;  /* 0x000000ff1700720b */ /* 0x000fe20003f2d000 */
[----:B------:R-:W-:Y:S02]  /*1430*/  FADD R17, -R20, R17 ;  /* 0x0000001114117221 */ /* 0x000fe40000000100 */
[----:B0-----:R-:W-:-:S05]  /*1440*/  FMUL R19, R12, R19 ;  /* 0x000000130c137220 */ /* 0x001fca0000400000 */
[----:B------:R-:W-:Y:S01]  /*1450*/  FSEL R27, R19, RZ, P1 ;  /* 0x000000ff131b7208 */ /* 0x000fe20000800000 */
[----:B------:R-:W-:-:S04]  /*1460*/  FMUL R29, R17, R17 ;  /* 0x00000011111d7220 */ /* 0x000fc80000400000 */
[----:B------:R-:W-:Y:S01]  /*1470*/  FFMA R19, R17, R27, R20 ;  /* 0x0000001b11137223 */ /* 0x000fe20000000014 */
[----:B------:R-:W-:Y:S01]  /*1480*/  FADD R17, R23, R28 ;  /* 0x0000001c17117221 */ /* 0x000fe20000000000 */
[----:B------:R-:W-:-:S04]  /*1490*/  FMUL R29, R29, R28 ;  /* 0x0000001c1d1d7220 */ /* 0x000fc80000400000 */
[C---:B------:R-:W-:Y:S01]  /*14a0*/  FSETP.GEU.AND P2, PT, |R17|.reuse, 1.175494350822287508e-38, PT ;  /* 0x008000001100780b */ /* 0x040fe20003f4e200 */
[C---:B------:R-:W-:Y:S01]  /*14b0*/  FMUL R12, R17.reuse, 0.25 ;  /* 0x3e800000110c7820 */ /* 0x040fe20000400000 */
[----:B------:R-:W-:Y:S01]  /*14c0*/  FSETP.GT.AND P1, PT, |R17|, 8.50705917302346158658e+37, PT ;  /* 0x7e8000001100780b */ /* 0x000fe20003f24200 */
[----:B------:R-:W-:Y:S01]  /*14d0*/  FFMA R16, R27, R29, R16 ;  /* 0x0000001d1b107223 */ /* 0x000fe20000000010 */
[----:B------:R-:W-:Y:S02]  /*14e0*/  @!P0 MOV R18, R8 ;  /* 0x0000000800128202 */ /* 0x000fe40000000f00 */
[----:B------:R-:W-:Y:S01]  /*14f0*/  FSEL R20, R12, R17, P1 ;  /* 0x000000110c147208 */ /* 0x000fe20000800000 */
[----:B------:R-:W-:Y:S01]  /*1500*/  FADD R8, R17, R28 ;  /* 0x0000001c11087221 */ /* 0x000fe20000000000 */
[----:B------:R-:W-:Y:S01]  /*1510*/  FSEL R27, R25, R28, P1 ;  /* 0x0000001c191b7208 */ /* 0x000fe20000800000 */
[----:B------:R-:W-:-:S04]  /*1520*/  FADD R18, -R19, R18 ;  /* 0x0000001213127221 */ /* 0x000fc80000000100 */
[----:B------:R-:W-:Y:S01]  /*1530*/  @!P2 FMUL R20, R20, 16777216 ;  /* 0x4b8000001414a820 */ /* 0x000fe20000400000 */
[----:B------:R-:W-:Y:S01]  /*1540*/  @!P2 FMUL R27, R27, 16777216 ;  /* 0x4b8000001b1ba820 */ /* 0x000fe20000400000 */
[----:B------:R-:W-:Y:S01]  /*1550*/  FSETP.GEU.AND P2, PT, |R8|, 1.175494350822287508e-38, PT ;  /* 0x008000000800780b */ /* 0x000fe20003f4e200 */
[----:B------:R-:W-:Y:S01]  /*1560*/  FADD R16, R16, R21 ;  /* 0x0000001510107221 */ /* 0x000fe20000000000 */
[----:B------:R0:W1:Y:S01]  /*1570*/  MUFU.RCP R12, R20 ;  /* 0x00000014000c7308 */ /* 0x0000620000001000 */
[C---:B------:R-:W-:Y:S01]  /*1580*/  FMUL R21, R8.reuse, 0.25 ;  /* 0x3e80000008157820 */ /* 0x040fe20000400000 */
[----:B------:R-:W-:Y:S01]  /*1590*/  FSETP.GT.AND P1, PT, |R8|, 8.50705917302346158658e+37, PT ;  /* 0x7e8000000800780b */ /* 0x000fe20003f24200 */
[----:B0-----:R-:W-:-:S04]  /*15a0*/  FMUL R20, R18, R18 ;  /* 0x0000001212147220 */ /* 0x001fc80000400000 */
[----:B------:R-:W-:Y:S01]  /*15b0*/  FMUL R23, R23, R20 ;  /* 0x0000001417177220 */ /* 0x000fe20000400000 */
[----:B------:R-:W-:-:S05]  /*15c0*/  FSEL R20, R21, R8, P1 ;  /* 0x0000000815147208 */ /* 0x000fca0000800000 */
[----:B------:R-:W-:Y:S01]  /*15d0*/  @!P2 FMUL R20, R20, 16777216 ;  /* 0x4b8000001414a820 */ /* 0x000fe20000400000 */
[----:B-1----:R-:W-:Y:S01]  /*15e0*/  FMUL R12, R12, R27 ;  /* 0x0000001b0c0c7220 */ /* 0x002fe20000400000 */
[----:B------:R-:W-:-:S04]  /*15f0*/  FSEL R25, R25, R28, P1 ;  /* 0x0000001c19197208 */ /* 0x000fc80000800000 */
[----:B------:R-:W0:Y:S01]  /*1600*/  MUFU.RCP R20, R20 ;  /* 0x0000001400147308 */ /* 0x000e220000001000 */
[----:B------:R-:W-:Y:S01]  /*1610*/  FSETP.NEU.AND P1, PT, R17, RZ, PT ;  /* 0x000000ff1100720b */ /* 0x000fe20003f2d000 */
[----:B------:R-:W-:-:S03]  /*1620*/  @!P2 FMUL R25, R25, 16777216 ;  /* 0x4b8000001919a820 */ /* 0x000fc60000400000 */
[----:B------:R-:W-:Y:S01]  /*1630*/  FSEL R27, R12, RZ, P1 ;  /* 0x000000ff0c1b7208 */ /* 0x000fe20000800000 */
[C---:B------:R-:W-:Y:S01]  /*1640*/  FADD R12, R8.reuse, R8 ;  /* 0x00000008080c7221 */ /* 0x040fe20000000000 */
[----:B------:R-:W-:Y:S02]  /*1650*/  FSETP.NEU.AND P2, PT, R8, RZ, PT ;  /* 0x000000ff0800720b */ /* 0x000fe40003f4d000 */
[----:B------:R-:W-:Y:S02]  /*1660*/  @!P0 MOV R30, R13 ;  /* 0x0000000d001e8202 */ /* 0x000fe40000000f00 */
[----:B------:R-:W-:Y:S01]  /*1670*/  FSETP.GEU.AND P3, PT, |R12|, 1.175494350822287508e-38, PT ;  /* 0x008000000c00780b */ /* 0x000fe20003f6e200 */
[----:B0-----:R-:W-:Y:S01]  /*1680*/  FMUL R22, R20, R25 ;  /* 0x0000001914167220 */ /* 0x001fe20000400000 */
[----:B------:R-:W-:Y:S01]  /*1690*/  FFMA R25, R18, R27, R19 ;  /* 0x0000001b12197223 */ /* 0x000fe20000000013 */
[C---:B------:R-:W-:Y:S01]  /*16a0*/  FMUL R19, R12.reuse, 0.25 ;  /* 0x3e8000000c137820 */ /* 0x040fe20000400000 */
[----:B------:R-:W-:Y:S01]  /*16b0*/  FSETP.GT.AND P1, PT, |R12|, 8.50705917302346158658e+37, PT ;  /* 0x7e8000000c00780b */ /* 0x000fe20003f24200 */
[----:B------:R-:W-:Y:S01]  /*16c0*/  FFMA R23, R27, R23, R16 ;  /* 0x000000171b177223 */ /* 0x000fe20000000010 */
[----:B------:R-:W-:Y:S01]  /*16d0*/  FSEL R16, R22, RZ, P2 ;  /* 0x000000ff16107208 */ /* 0x000fe20001000000 */
[----:B------:R-:W-:Y:S01]  /*16e0*/  FADD R30, -R25, R30 ;  /* 0x0000001e191e7221 */ /* 0x000fe20000000100 */
[----:B------:R-:W-:Y:S01]  /*16f0*/  FSEL R22, R19, R12, P1 ;  /* 0x0000000c13167208 */ /* 0x000fe20000800000 */
[----:B------:R-:W-:-:S02]  /*1700*/  FADD R13, R14, -R13 ;  /* 0x8000000d0e0d7221 */ /* 0x000fc40000000000 */
[C---:B------:R-:W-:Y:S01]  /*1710*/  FFMA R18, R30.reuse, R16, R25 ;  /* 0x000000101e127223 */ /* 0x040fe20000000019 */
[----:B------:R-:W-:Y:S01]  /*1720*/  FMUL R30, R30, R30 ;  /* 0x0000001e1e1e7220 */ /* 0x000fe20000400000 */
[----:B------:R-:W-:Y:S01]  /*1730*/  @!P0 FFMA R24, R15, R13, R24 ;  /* 0x0000000d0f188223 */ /* 0x000fe20000000018 */
[----:B------:R-:W-:Y:S02]  /*1740*/  @!P3 FMUL R22, R22, 16777216 ;  /* 0x4b8000001616b820 */ /* 0x000fe40000400000 */
[----:B------:R-:W0:Y:S01]  /*1750*/  SHFL.BFLY PT, R15, R18, 0x10, 0x1f ;  /* 0x0e001f00120f7f89 */ /* 0x000e2200000e0000 */
[----:B------:R-:W-:Y:S01]  /*1760*/  FADD R23, R23, R24 ;  /* 0x0000001817177221 */ /* 0x000fe20000000000 */
[----:B------:R-:W-:Y:S02]  /*1770*/  FMUL R20, R17, R30 ;  /* 0x0000001e11147220 */ /* 0x000fe40000400000 */
[----:B------:R-:W1:Y:S02]  /*1780*/  MUFU.RCP R22, R22 ;  /* 0x0000001600167308 */ /* 0x000e640000001000 */
[----:B------:R-:W-:Y:S01]  /*1790*/  FFMA R20, R16, R20, R23 ;  /* 0x0000001410147223 */ /* 0x000fe20000000017 */
[----:B------:R-:W-:Y:S01]  /*17a0*/  FSEL R21, R21, R8, P1 ;  /* 0x0000000815157208 */ /* 0x000fe20000800000 */
[----:B------:R-:W-:-:S03]  /*17b0*/  FADD R13, R12, R12 ;  /* 0x0000000c0c0d7221 */ /* 0x000fc60000000000 */
[----:B------:R-:W2:Y:S01]  /*17c0*/  SHFL.BFLY PT, R17, R20, 0x10, 0x1f ;  /* 0x0e001f0014117f89 */ /* 0x000ea200000e0000 */
[----:B------:R-:W-:Y:S01]  /*17d0*/  @!P3 FMUL R21, R21, 16777216 ;  /* 0x4b8000001515b820 */ /* 0x000fe20000400000 */
[C---:B------:R-:W-:Y:S01]  /*17e0*/  FSETP.GEU.AND P3, PT, |R13|.reuse, 1.175494350822287508e-38, PT ;  /* 0x008000000d00780b */ /* 0x040fe20003f6e200 */
[C---:B------:R-:W-:Y:S01]  /*17f0*/  FMUL R16, R13.reuse, 0.25 ;  /* 0x3e8000000d107820 */ /* 0x040fe20000400000 */
[----:B------:R-:W-:Y:S01]  /*1800*/  FSETP.NEU.AND P2, PT, R12, RZ, PT ;  /* 0x000000ff0c00720b */ /* 0x000fe20003f4d000 */
[----:B-1----:R-:W-:Y:S01]  /*1810*/  FMUL R23, R22, R21 ;  /* 0x0000001516177220 */ /* 0x002fe20000400000 */
[----:B------:R-:W-:-:S04]  /*1820*/  FSETP.GT.AND P1, PT, |R13|, 8.50705917302346158658e+37, PT ;  /* 0x7e8000000d00780b */ /* 0x000fc80003f24200 */
[----:B------:R-:W-:Y:S01]  /*1830*/  FSEL R23, R23, RZ, P2 ;  /* 0x000000ff17177208 */ /* 0x000fe20001000000 */
[----:B0-----:R-:W-:Y:S01]  /*1840*/  FADD R15, -R18, R15 ;  /* 0x0000000f120f7221 */ /* 0x001fe20000000100 */
[----:B------:R-:W-:-:S03]  /*1850*/  FSEL R22, R16, R13, P1 ;  /* 0x0000000d10167208 */ /* 0x000fc60000800000 */
[C---:B------:R-:W-:Y:S01]  /*1860*/  FFMA R18, R15.reuse, R23, R18 ;  /* 0x000000170f127223 */ /* 0x040fe20000000012 */
[----:B------:R-:W-:Y:S01]  /*1870*/  FMUL R15, R15, R15 ;  /* 0x0000000f0f0f7220 */ /* 0x000fe20000400000 */
[----:B------:R-:W-:-:S03]  /*1880*/  @!P3 FMUL R22, R22, 16777216 ;  /* 0x4b8000001616b820 */ /* 0x000fc60000400000 */
[----:B------:R-:W0:Y:S01]  /*1890*/  SHFL.BFLY PT, R21, R18, 0x8, 0x1f ;  /* 0x0d001f0012157f89 */ /* 0x000e2200000e0000 */
[----:B------:R-:W-:Y:S01]  /*18a0*/  FMUL R15, R8, R15 ;  /* 0x0000000f080f7220 */ /* 0x000fe20000400000 */
[----:B--2---:R-:W-:Y:S01]  /*18b0*/  FADD R20, R20, R17 ;  /* 0x0000001114147221 */ /* 0x004fe20000000000 */
[----:B------:R-:W1:Y:S03]  /*18c0*/  MUFU.RCP R22, R22 ;  /* 0x0000001600167308 */ /* 0x000e660000001000 */
[----:B------:R-:W-:Y:S01]  /*18d0*/  FFMA R20, R23, R15, R20 ;  /* 0x0000000f17147223 */ /* 0x000fe20000000014 */
[----:B------:R-:W-:-:S04]  /*18e0*/  FSEL R19, R19, R12, P1 ;  /* 0x0000000c13137208 */ /* 0x000fc80000800000 */
[----:B------:R-:W2:Y:S01]  /*18f0*/  SHFL.BFLY PT, R17, R20, 0x8, 0x1f ;  /* 0x0d001f0014117f89 */ /* 0x000ea200000e0000 */
[----:B------:R-:W-:Y:S01]  /*1900*/  @!P3 FMUL R19, R19, 16777216 ;  /* 0x4b8000001313b820 */ /* 0x000fe20000400000 */
[C---:B------:R-:W-:Y:S01]  /*1910*/  FADD R8, R13.reuse, R13 ;  /* 0x0000000d0d087221 */ /* 0x040fe20000000000 */
[----:B------:R-:W-:Y:S02]  /*1920*/  FSETP.NEU.AND P2, PT, R13, RZ, PT ;  /* 0x000000ff0d00720b */ /* 0x000fe40003f4d000 */
[----:B-1----:R-:W-:Y:S02]  /*1930*/  FMUL R19, R22, R19 ;  /* 0x0000001316137220 */ /* 0x002fe40000400000 */
[C---:B------:R-:W-:Y:S01]  /*1940*/  FSETP.GEU.AND P3, PT, |R8|.reuse, 1.175494350822287508e-38, PT ;  /* 0x008000000800780b */ /* 0x040fe20003f6e200 */
[C---:B------:R-:W-:Y:S01]  /*1950*/  FMUL R15, R8.reuse, 0.25 ;  /* 0x3e800000080f7820 */ /* 0x040fe20000400000 */
[----:B------:R-:W-:Y:S02]  /*1960*/  FSETP.GT.AND P1, PT, |R8|, 8.50705917302346158658e+37, PT ;  /* 0x7e8000000800780b */ /* 0x000fe40003f24200 */
[----:B------:R-:W-:Y:S01]  /*1970*/  FSEL R22, R19, RZ, P2 ;  /* 0x000000ff13167208 */ /* 0x000fe20001000000 */
[----:B0-----:R-:W-:Y:S01]  /*1980*/  FADD R21, -R18, R21 ;  /* 0x0000001512157221 */ /* 0x001fe20000000100 */
[----:B------:R-:W-:-:S03]  /*1990*/  FSEL R23, R15, R8, P1 ;  /* 0x000000080f177208 */ /* 0x000fc60000800000 */
[C---:B------:R-:W-:Y:S01]  /*19a0*/  FFMA R18, R21.reuse, R22, R18 ;  /* 0x0000001615127223 */ /* 0x040fe20000000012 */
[----:B------:R-:W-:-:S03]  /*19b0*/  FMUL R21, R21, R21 ;  /* 0x0000001515157220 */ /* 0x000fc60000400000 */
[----:B------:R-:W-:Y:S01]  /*19c0*/  @!P3 FMUL R23, R23, 16777216 ;  /* 0x4b8000001717b820 */ /* 0x000fe20000400000 */
[----:B------:R-:W-:Y:S01]  /*19d0*/  FMUL R21, R12, R21 ;  /* 0x000000150c157220 */ /* 0x000fe20000400000 */
[----:B------:R-:W0:Y:S01]  /*19e0*/  SHFL.BFLY PT, R19, R18, 0x4, 0x1f ;  /* 0x0c801f0012137f89 */ /* 0x000e2200000e0000 */
[----:B--2---:R-:W-:-:S03]  /*19f0*/  FADD R17, R20, R17 ;  /* 0x0000001114117221 */ /* 0x004fc60000000000 */
[----:B------:R-:W1:Y:S01]  /*1a00*/  MUFU.RCP R23, R23 ;  /* 0x0000001700177308 */ /* 0x000e620000001000 */
[----:B------:R-:W-:Y:S01]  /*1a10*/  FFMA R20, R22, R21, R17 ;  /* 0x0000001516147223 */ /* 0x000fe20000000011 */
[----:B------:R-:W-:-:S04]  /*1a20*/  FSEL R16, R16, R13, P1 ;  /* 0x0000000d10107208 */ /* 0x000fc80000800000 */
[----:B------:R-:W2:Y:S01]  /*1a30*/  SHFL.BFLY PT, R21, R20, 0x4, 0x1f ;  /* 0x0c801f0014157f89 */ /* 0x000ea200000e0000 */
[----:B------:R-:W-:Y:S01]  /*1a40*/  @!P3 FMUL R16, R16, 16777216 ;  /* 0x4b8000001010b820 */ /* 0x000fe20000400000 */
[C---:B------:R-:W-:Y:S01]  /*1a50*/  FADD R17, R8.reuse, R8 ;  /* 0x0000000808117221 */ /* 0x040fe20000000000 */
[----:B------:R-:W-:Y:S01]  /*1a60*/  FSETP.NEU.AND P2, PT, R8, RZ, PT ;  /* 0x000000ff0800720b */ /* 0x000fe20003f4d000 */
[----:B------:R-:W3:Y:S01]  /*1a70*/  S2R R12, SR_TID.X ;  /* 0x00000000000c7919 */ /* 0x000ee20000002100 */
[----:B-1----:R-:W-:Y:S02]  /*1a80*/  FMUL R22, R23, R16 ;  /* 0x0000001017167220 */ /* 0x002fe40000400000 */
[C---:B------:R-:W-:Y:S01]  /*1a90*/  FSETP.GEU.AND P3, PT, |R17|.reuse, 1.175494350822287508e-38, PT ;  /* 0x008000001100780b */ /* 0x040fe20003f6e200 */
[C---:B------:R-:W-:Y:S01]  /*1aa0*/  FMUL R16, R17.reuse, 0.25 ;  /* 0x3e80000011107820 */ /* 0x040fe20000400000 */
[----:B------:R-:W-:Y:S02]  /*1ab0*/  FSETP.GT.AND P1, PT, |R17|, 8.50705917302346158658e+37, PT ;  /* 0x7e8000001100780b */ /* 0x000fe40003f24200 */
[----:B------:R-:W-:Y:S01]  /*1ac0*/  FSEL R23, R22, RZ, P2 ;  /* 0x000000ff16177208 */ /* 0x000fe20001000000 */
[----:B0-----:R-:W-:Y:S01]  /*1ad0*/  FADD R19, -R18, R19 ;  /* 0x0000001312137221 */ /* 0x001fe20000000100 */
[----:B------:R-:W-:-:S03]  /*1ae0*/  FSEL R22, R16, R17, P1 ;  /* 0x0000001110167208 */ /* 0x000fc60000800000 */
[C---:B------:R-:W-:Y:S01]  /*1af0*/  FMUL R24, R19.reuse, R19 ;  /* 0x0000001313187220 */ /* 0x040fe20000400000 */
[----:B------:R-:W-:-:S03]  /*1b00*/  FFMA R18, R19, R23, R18 ;  /* 0x0000001713127223 */ /* 0x000fc60000000012 */
[----:B------:R-:W-:Y:S01]  /*1b10*/  FMUL R24, R13, R24 ;  /* 0x000000180d187220 */ /* 0x000fe20000400000 */
[----:B--2---:R-:W-:Y:S01]  /*1b20*/  FADD R20, R20, R21 ;  /* 0x0000001514147221 */ /* 0x004fe20000000000 */
[----:B------:R-:W0:Y:S01]  /*1b30*/  SHFL.BFLY PT, R19, R18, 0x2, 0x1f ;  /* 0x0c401f0012137f89 */ /* 0x000e2200000e0000 */
[----:B------:R-:W-:Y:S02]  /*1b40*/  @!P3 FMUL R22, R22, 16777216 ;  /* 0x4b8000001616b820 */ /* 0x000fe40000400000 */
[----:B------:R-:W-:Y:S01]  /*1b50*/  FFMA R23, R23, R24, R20 ;  /* 0x0000001817177223 */ /* 0x000fe20000000014 */
[----:B------:R-:W-:-:S03]  /*1b60*/  LEA R24, R2, UR4, 0x2 ;  /* 0x0000000402187c11 */ /* 0x000fc6000f8e10ff */
[----:B------:R-:W1:Y:S02]  /*1b70*/  MUFU.RCP R22, R22 ;  /* 0x0000001600167308 */ /* 0x000e640000001000 */
[----:B------:R2:W-:Y:S04]  /*1b80*/  STS [R24], R9 ;  /* 0x0000000918007388 */ /* 0x0005e80000000800 */
[----:B------:R-:W-:Y:S04]  /*1b90*/  STS [R24+0x800], R10 ;  /* 0x0008000a18007388 */ /* 0x000fe80000000800 */
[----:B------:R-:W-:Y:S04]  /*1ba0*/  STS [R24+0x1000], R11 ;  /* 0x0010000b18007388 */ /* 0x000fe80000000800 */
[----:B------:R-:W-:Y:S01]  /*1bb0*/  STS [R24+0x1800], R14 ;  /* 0x0018000e18007388 */ /* 0x000fe20000000800 */
[----:B------:R-:W-:-:S02]  /*1bc0*/  FSEL R15, R15, R8, P1 ;  /* 0x000000080f0f7208 */ /* 0x000fc40000800000 */
[----:B---3--:R-:W-:-:S03]  /*1bd0*/  SHF.L.U32 R13, R12, 0x2, RZ ;  /* 0x000000020c0d7819 */ /* 0x008fc600000006ff */
[----:B------:R-:W-:Y:S01]  /*1be0*/  @!P3 FMUL R15, R15, 16777216 ;  /* 0x4b8000000f0fb820 */ /* 0x000fe20000400000 */
[----:B0-----:R-:W-:-:S03]  /*1bf0*/  FADD R19, -R18, R19 ;  /* 0x0000001312137221 */ /* 0x001fc60000000100 */
[----:B-1----:R-:W-:Y:S01]  /*1c00*/  FMUL R21, R22, R15 ;  /* 0x0000000f16157220 */ /* 0x002fe20000400000 */
[----:B------:R-:W-:Y:S01]  /*1c10*/  LOP3.LUT R22, R13, 0x7fc, RZ, 0xc0, !PT ;  /* 0x000007fc0d167812 */ /* 0x000fe200078ec0ff */
[----:B------:R-:W-:-:S03]  /*1c20*/  FMUL R25, R19, R19 ;  /* 0x0000001313197220 */ /* 0x000fc60000400000 */
[----:B--2---:R-:W-:Y:S01]  /*1c30*/  LEA R9, R22, UR4, 0x2 ;  /* 0x0000000416097c11 */ /* 0x004fe2000f8e10ff */
[----:B------:R-:W0:Y:S01]  /*1c40*/  SHFL.BFLY PT, R20, R23, 0x2, 0x1f ;  /* 0x0c401f0017147f89 */ /* 0x000e2200000e0000 */
[----:B------:R-:W-:Y:S01]  /*1c50*/  FMUL R25, R8, R25 ;  /* 0x0000001908197220 */ /* 0x000fe20000400000 */
[----:B------:R-:W-:Y:S01]  /*1c60*/  BAR.SYNC.DEFER_BLOCKING 0x0 ;  /* 0x0000000000007b1d */ /* 0x000fe20000010000 */
[C---:B------:R-:W-:Y:S01]  /*1c70*/  FSETP.NEU.AND P1, PT, R17.reuse, RZ, PT ;  /* 0x000000ff1100720b */ /* 0x040fe20003f2d000 */
[----:B------:R-:W-:-:S03]  /*1c80*/  FADD R15, R17, R17 ;  /* 0x00000011110f7221 */ /* 0x000fc60000000000 */
[----:B------:R-:W-:Y:S02]  /*1c90*/  FSEL R21, R21, RZ, P1 ;  /* 0x000000ff15157208 */ /* 0x000fe40000800000 */
[C---:B------:R-:W-:Y:S01]  /*1ca0*/  FSETP.GEU.AND P2, PT, |R15|.reuse, 1.175494350822287508e-38, PT ;  /* 0x008000000f00780b */ /* 0x040fe20003f4e200 */
[----:B------:R-:W-:Y:S01]  /*1cb0*/  LDS.128 R8, [R9] ;  /* 0x0000000009087984 */ /* 0x000fe20000000c00 */
[----:B------:R-:W-:Y:S01]  /*1cc0*/  FMUL R22, R15, 0.25 ;  /* 0x3e8000000f167820 */ /* 0x000fe20000400000 */
[----:B------:R-:W-:Y:S01]  /*1cd0*/  FFMA R18, R19, R21, R18 ;  /* 0x0000001513127223 */ /* 0x000fe20000000012 */
[----:B------:R-:W-:Y:S01]  /*1ce0*/  FSETP.GT.AND P1, PT, |R15|, 8.50705917302346158658e+37, PT ;  /* 0x7e8000000f00780b */ /* 0x000fe20003f24200 */
[----:B0-----:R-:W-:-:S03]  /*1cf0*/  FADD R20, R23, R20 ;  /* 0x0000001417147221 */ /* 0x001fc60000000000 */
[----:B------:R-:W-:Y:S01]  /*1d00*/  FSEL R22, R22, R15, P1 ;  /* 0x0000000f16167208 */ /* 0x000fe20000800000 */
[----:B------:R-:W0:Y:S01]  /*1d10*/  SHFL.BFLY PT, R19, R18, 0x1, 0x1f ;  /* 0x0c201f0012137f89 */ /* 0x000e2200000e0000 */
[----:B------:R-:W-:-:S03]  /*1d20*/  FFMA R20, R21, R25, R20 ;  /* 0x0000001915147223 */ /* 0x000fc60000000014 */
[----:B------:R-:W-:Y:S02]  /*1d30*/  @!P2 FMUL R22, R22, 16777216 ;  /* 0x4b8000001616a820 */ /* 0x000fe40000400000 */
[----:B------:R-:W1:Y:S04]  /*1d40*/  SHFL.BFLY PT, R21, R20, 0x1, 0x1f ;  /* 0x0c201f0014157f89 */ /* 0x000e6800000e0000 */
[----:B------:R-:W2:Y:S01]  /*1d50*/  MUFU.RCP R22, R22 ;  /* 0x0000001600167308 */ /* 0x000ea20000001000 */
[----:B------:R-:W-:-:S05]  /*1d60*/  FSEL R23, R16, R17, P1 ;  /* 0x0000001110177208 */ /* 0x000fca0000800000 */
[----:B------:R-:W-:Y:S01]  /*1d70*/  @!P2 FMUL R23, R23, 16777216 ;  /* 0x4b8000001717a820 */ /* 0x000fe20000400000 */
[----:B------:R-:W-:Y:S02]  /*1d80*/  FSETP.NEU.AND P1, PT, R15, RZ, PT ;  /* 0x000000ff0f00720b */ /* 0x000fe40003f2d000 */
[----:B------:R-:W-:Y:S01]  /*1d90*/  LOP3.LUT P2, RZ, R12, 0x1f, RZ, 0xc0, !PT ;  /* 0x0000001f0cff7812 */ /* 0x000fe2000784c0ff */
[----:B0-----:R-:W-:Y:S01]  /*1da0*/  FADD R19, -R18, R19 ;  /* 0x0000001312137221 */ /* 0x001fe20000000100 */
[----:B------:R-:W-:Y:S01]  /*1db0*/  @!P0 STG.E.128 desc[UR6][R6.64+0x6000], R8 ;  /* 0x0060000806008986 */ /* 0x000fe2000c101d06 */
[----:B--2---:R-:W-:Y:S02]  /*1dc0*/  FMUL R23, R22, R23 ;  /* 0x0000001716177220 */ /* 0x004fe40000400000 */
[----:B------:R-:W-:Y:S01]  /*1dd0*/  FMUL R14, R19, R19 ;  /* 0x00000013130e7220 */ /* 0x000fe20000400000 */
[----:B------:R-:W-:Y:S01]  /*1de0*/  SHF.R.U32.HI R16, RZ, 0x3, R12 ;  /* 0x00000003ff107819 */ /* 0x000fe2000001160c */
[----:B-1----:R-:W-:Y:S01]  /*1df0*/  FADD R20, R20, R21 ;  /* 0x0000001514147221 */ /* 0x002fe20000000000 */
[----:B------:R-:W-:Y:S01]  /*1e00*/  FSEL R23, R23, RZ, P1 ;  /* 0x000000ff17177208 */ /* 0x000fe20000800000 */
[----:B------:R-:W-:Y:S01]  /*1e10*/  FMUL R14, R17, R14 ;  /* 0x0000000e110e7220 */ /* 0x000fe20000400000 */
[----:B------:R-:W-:Y:S01]  /*1e20*/  LOP3.LUT R16, R16, 0x3c, RZ, 0xc0, !PT ;  /* 0x0000003c10107812 */ /* 0x000fe200078ec0ff */
[----:B------:R-:W-:Y:S02]  /*1e30*/  BAR.SYNC.DEFER_BLOCKING 0x0 ;  /* 0x0000000000007b1d */ /* 0x000fe40000010000 */
[----:B------:R-:W-:Y:S01]  /*1e40*/  FFMA R19, R19, R23, R18 ;  /* 0x0000001713137223 */ /* 0x000fe20000000012 */
[----:B------:R-:W-:Y:S01]  /*1e50*/  FFMA R23, R23, R14, R20 ;  /* 0x0000000e17177223 */ /* 0x000fe20000000014 */
[----:B------:R-:W-:-:S02]  /*1e60*/  ISETP.GE.AND P3, PT, R12, 0x10, PT ;  /* 0x000000100c00780c */ /* 0x000fc40003f66270 */
[----:B------:R-:W-:Y:S04]  /*1e70*/  @!P2 STS [R16+UR4+0x80], R15 ;  /* 0x0000800f1000a988 */ /* 0x000fe80008000804 */
[----:B------:R-:W-:Y:S04]  /*1e80*/  @!P2 STS [R16+UR4], R19 ;  /* 0x000000131000a988 */ /* 0x000fe80008000804 */
[----:B------:R-:W-:Y:S01]  /*1e90*/  @!P2 STS [R16+UR4+0x40], R23 ;  /* 0x000040171000a988 */ /* 0x000fe20008000804 */
[----:B------:R-:W-:Y:S06]  /*1ea0*/  BAR.SYNC.DEFER_BLOCKING 0x0 ;  /* 0x0000000000007b1d */ /* 0x000fec0000010000 */
[----:B------:R-:W0:Y:S04]  /*1eb0*/  @!P3 LDS R4, [R13+UR4+0x80] ;  /* 0x000080040d04b984 */ /* 0x000e280008000800 */
[----:B------:R-:W1:Y:S04]  /*1ec0*/  @!P3 LDS R5, [R13+UR4] ;  /* 0x000000040d05b984 */ /* 0x000e680008000800 */
[----:B------:R-:W-:Y:S04]  /*1ed0*/  @!P3 LDS R3, [R13+UR4+0x40] ;  /* 0x000040040d03b984 */ /* 0x000fe80008000800 */
[----:B0-----:R-:W0:Y:S04]  /*1ee0*/  SHFL.BFLY PT, R17, R4, 0x8, 0x1f ;  /* 0x0d001f0004117f89 */ /* 0x001e2800000e0000 */
[----:B-1----:R-:W-:Y:S01]  /*1ef0*/  SHFL.BFLY PT, R8, R5, 0x8, 0x1f ;  /* 0x0d001f0005087f89 */ /* 0x002fe200000e0000 */
[----:B0-----:R-:W-:-:S05]  /*1f00*/  FADD R14, R4, R17 ;  /* 0x00000011040e7221 */ /* 0x001fca0000000000 */
[C---:B------:R-:W-:Y:S01]  /*1f10*/  FSETP.GEU.AND P2, PT, |R14|.reuse, 1.175494350822287508e-38, PT ;  /* 0x008000000e00780b */ /* 0x040fe20003f4e200 */
[C---:B------:R-:W-:Y:S01]  /*1f20*/  FMUL R9, R14.reuse, 0.25 ;  /* 0x3e8000000e097820 */ /* 0x040fe20000400000 */
[----:B------:R-:W-:Y:S01]  /*1f30*/  FSETP.GT.AND P1, PT, |R14|, 8.50705917302346158658e+37, PT ;  /* 0x7e8000000e00780b */ /* 0x000fe20003f24200 */
[----:B------:R-:W0:Y:S03]  /*1f40*/  SHFL.BFLY PT, R7, R14, 0x4, 0x1f ;  /* 0x0c801f000e077f89 */ /* 0x000e2600000e0000 */
[----:B------:R-:W-:-:S07]  /*1f50*/  FSEL R9, R9, R14, P1 ;  /* 0x0000000e09097208 */ /* 0x000fce0000800000 */
[----:B------:R-:W-:-:S04]  /*1f60*/  @!P2 FMUL R9, R9, 16777216 ;  /* 0x4b8000000909a820 */ /* 0x000fc80000400000 */
[----:B------:R-:W1:Y:S01]  /*1f70*/  MUFU.RCP R16, R9 ;  /* 0x0000000900107308 */ /* 0x000e620000001000 */
[----:B------:R-:W2:Y:S01]  /*1f80*/  SHFL.BFLY PT, R10, R3, 0x8, 0x1f ;  /* 0x0d001f00030a7f89 */ /* 0x000ea200000e0000 */
[----:B------:R-:W-:-:S04]  /*1f90*/  @P1 FMUL R17, R17, 0.25 ;  /* 0x3e80000011111820 */ /* 0x000fc80000400000 */
[----:B------:R-:W-:Y:S01]  /*1fa0*/  @!P2 FMUL R17, R17, 16777216 ;  /* 0x4b8000001111a820 */ /* 0x000fe20000400000 */
[C---:B------:R-:W-:Y:S01]  /*1fb0*/  FSETP.NEU.AND P2, PT, R14.reuse, RZ, PT ;  /* 0x000000ff0e00720b */ /* 0x040fe20003f4d000 */
[----:B0-----:R-:W-:Y:S02]  /*1fc0*/  FADD R6, R14, R7 ;  /* 0x000000070e067221 */ /* 0x001fe40000000000 */
[----:B-1----:R-:W-:-:S03]  /*1fd0*/  FMUL R16, R16, R17 ;  /* 0x0000001110107220 */ /* 0x002fc60000400000 */
[----:B------:R-:W-:Y:S01]  /*1fe0*/  FSETP.GEU.AND P3, PT, |R6|, 1.175494350822287508e-38, PT ;  /* 0x008000000600780b */ /* 0x000fe20003f6e200 */
[----:B------:R-:W-:Y:S01]  /*1ff0*/  FADD R8, -R5, R8 ;  /* 0x0000000805087221 */ /* 0x000fe20000000100 */
[----:B------:R-:W0:Y:S01]  /*2000*/  SHFL.BFLY PT, R9, R6, 0x2, 0x1f ;  /* 0x0c401f0006097f89 */ /* 0x000e2200000e0000 */
[----:B------:R-:W-:Y:S01]  /*2010*/  FSEL R16, R16, RZ, P2 ;  /* 0x000000ff10107208 */ /* 0x000fe20001000000 */
[C---:B------:R-:W-:Y:S01]  /*2020*/  FMUL R15, R6.reuse, 0.25 ;  /* 0x3e800000060f7820 */ /* 0x040fe20000400000 */
[----:B------:R-:W-:Y:S01]  /*2030*/  FSETP.GT.AND P1, PT, |R6|, 8.50705917302346158658e+37, PT ;  /* 0x7e8000000600780b */ /* 0x000fe20003f24200 */
[C---:B------:R-:W-:Y:S02]  /*2040*/  FMUL R11, R8.reuse, R8 ;  /* 0x00000008080b7220 */ /* 0x040fe40000400000 */
[----:B------:R-:W-:Y:S01]  /*2050*/  FFMA R5, R8, R16, R5 ;  /* 0x0000001008057223 */ /* 0x000fe20000000005 */
[----:B------:R-:W-:Y:S01]  /*2060*/  FSEL R15, R15, R6, P1 ;  /* 0x000000060f0f7208 */ /* 0x000fe20000800000 */
[----:B--2---:R-:W-:Y:S01]  /*2070*/  FADD R3, R3, R10 ;  /* 0x0000000a03037221 */ /* 0x004fe20000000000 */
[----:B------:R-:W-:-:S02]  /*2080*/  FMUL R11, R4, R11 ;  /* 0x0000000b040b7220 */ /* 0x000fc40000400000 */
[----:B------:R-:W1:Y:S01]  /*2090*/  SHFL.BFLY PT, R4, R5, 0x4, 0x1f ;  /* 0x0c801f0005047f89 */ /* 0x000e6200000e0000 */
[----:B------:R-:W-:Y:S01]  /*20a0*/  @!P3 FMUL R15, R15, 16777216 ;  /* 0x4b8000000f0fb820 */ /* 0x000fe20000400000 */
[----:B------:R-:W-:-:S03]  /*20b0*/  FFMA R11, R16, R11, R3 ;  /* 0x0000000b100b7223 */ /* 0x000fc60000000003 */
[----:B------:R-:W2:Y:S02]  /*20c0*/  MUFU.RCP R10, R15 ;  /* 0x0000000f000a7308 */ /* 0x000ea40000001000 */
[----:B------:R-:W3:Y:S01]  /*20d0*/  SHFL.BFLY PT, R8, R11, 0x4, 0x1f ;  /* 0x0c801f000b087f89 */ /* 0x000ee200000e0000 */
[----:B------:R-:W-:Y:S01]  /*20e0*/  @P1 FMUL R7, R7, 0.25 ;  /* 0x3e80000007071820 */ /* 0x000fe20000400000 */
[----:B0-----:R-:W-:-:S03]  /*20f0*/  FADD R3, R6, R9 ;  /* 0x0000000906037221 */ /* 0x001fc60000000000 */
[----:B------:R-:W-:Y:S01]  /*2100*/  @!P3 FMUL R7, R7, 16777216 ;  /* 0x4b8000000707b820 */ /* 0x000fe20000400000 */
[----:B------:R-:W-:Y:S02]  /*2110*/  FSETP.NEU.AND P2, PT, R6, RZ, PT ;  /* 0x000000ff0600720b */ /* 0x000fe40003f4d000 */
[C---:B------:R-:W-:Y:S01]  /*2120*/  FSETP.GEU.AND P3, PT, |R3|.reuse, 1.175494350822287508e-38, PT ;  /* 0x008000000300780b */ /* 0x040fe20003f6e200 */
[C---:B------:R-:W-:Y:S01]  /*2130*/  FMUL R16, R3.reuse, 0.25 ;  /* 0x3e80000003107820 */ /* 0x040fe20000400000 */
[----:B--2---:R-:W-:Y:S01]  /*2140*/  FMUL R10, R10, R7 ;  /* 0x000000070a0a7220 */ /* 0x004fe20000400000 */
[----:B------:R-:W-:Y:S01]  /*2150*/  FSETP.GT.AND P1, PT, |R3|, 8.50705917302346158658e+37, PT ;  /* 0x7e8000000300780b */ /* 0x000fe20003f24200 */
[----:B-1----:R-:W-:-:S03]  /*2160*/  FADD R4, -R5, R4 ;  /* 0x0000000405047221 */ /* 0x002fc60000000100 */
[----:B------:R-:W-:Y:S02]  /*2170*/  FSEL R10, R10, RZ, P2 ;  /* 0x000000ff0a0a7208 */ /* 0x000fe40001000000 */
[----:B------:R-:W-:Y:S01]  /*2180*/  FSEL R16, R16, R3, P1 ;  /* 0x0000000310107208 */ /* 0x000fe20000800000 */
[C---:B------:R-:W-:Y:S02]  /*2190*/  FMUL R7, R4.reuse, R4 ;  /* 0x0000000404077220 */ /* 0x040fe40000400000 */
[----:B------:R-:W-:Y:S01]  /*21a0*/  FFMA R5, R4, R10, R5 ;  /* 0x0000000a04057223 */ /* 0x000fe20000000005 */
[----:B---3--:R-:W-:Y:S01]  /*21b0*/  FADD R11, R11, R8 ;  /* 0x000000080b0b7221 */ /* 0x008fe20000000000 */
[----:B------:R-:W-:Y:S01]  /*21c0*/  FMUL R7, R14, R7 ;  /* 0x000000070e077220 */ /* 0x000fe20000400000 */
[----:B------:R-:W-:Y:S01]  /*21d0*/  @!P3 FMUL R16, R16, 16777216 ;  /* 0x4b8000001010b820 */ /* 0x000fe20000400000 */
[----:B------:R-:W0:Y:S02]  /*21e0*/  SHFL.BFLY PT, R4, R3, 0x1, 0x1f ;  /* 0x0c201f0003047f89 */ /* 0x000e2400000e0000 */
[----:B------:R-:W-:-:S02]  /*21f0*/  FFMA R7, R10, R7, R11 ;  /* 0x000000070a077223 */ /* 0x000fc4000000000b */
[----:B------:R-:W1:Y:S01]  /*2200*/  SHFL.BFLY PT, R14, R5, 0x2, 0x1f ;  /* 0x0c401f00050e7f89 */ /* 0x000e6200000e0000 */
[----:B------:R-:W2:Y:S03]  /*2210*/  MUFU.RCP R16, R16 ;  /* 0x0000001000107308 */ /* 0x000ea60000001000 */
[----:B------:R-:W3:Y:S01]  /*2220*/  SHFL.BFLY PT, R10, R7, 0x2, 0x1f ;  /* 0x0c401f00070a7f89 */ /* 0x000ee200000e0000 */
[----:B------:R-:W-:-:S04]  /*2230*/  @P1 FMUL R9, R9, 0.25 ;  /* 0x3e80000009091820 */ /* 0x000fc80000400000 */
[----:B------:R-:W-:Y:S01]  /*2240*/  @!P3 FMUL R9, R9, 16777216 ;  /* 0x4b8000000909b820 */ /* 0x000fe20000400000 */
[----:B------:R-:W-:-:S03]  /*2250*/  FSETP.NEU.AND P1, PT, R3, RZ, PT ;  /* 0x000000ff0300720b */ /* 0x000fc60003f2d000 */
[----:B--2---:R-:W-:Y:S01]  /*2260*/  FMUL R9, R16, R9 ;  /* 0x0000000910097220 */ /* 0x004fe20000400000 */
[----:B0-----:R-:W-:-:S04]  /*2270*/  FADD R8, R3, R4 ;  /* 0x0000000403087221 */ /* 0x001fc80000000000 */
[----:B------:R-:W-:Y:S01]  /*2280*/  FSEL R9, R9, RZ, P1 ;  /* 0x000000ff09097208 */ /* 0x000fe20000800000 */
[----:B-1----:R-:W-:Y:S01]  /*2290*/  FADD R14, -R5, R14 ;  /* 0x0000000e050e7221 */ /* 0x002fe20000000100 */
[----:B------:R-:W-:-:S03]  /*22a0*/  FSETP.GEU.AND P2, PT, |R8|, 1.175494350822287508e-38, PT ;  /* 0x008000000800780b */ /* 0x000fc60003f4e200 */
[C---:B------:R-:W-:Y:S01]  /*22b0*/  FFMA R5, R14.reuse, R9, R5 ;  /* 0x000000090e057223 */ /* 0x040fe20000000005 */
[----:B------:R-:W-:Y:S01]  /*22c0*/  FMUL R11, R14, R14 ;  /* 0x0000000e0e0b7220 */ /* 0x000fe20000400000 */
[----:B---3--:R-:W-:Y:S01]  /*22d0*/  FADD R10, R7, R10 ;  /* 0x0000000a070a7221 */ /* 0x008fe20000000000 */
[C---:B------:R-:W-:Y:S01]  /*22e0*/  FMUL R7, R8.reuse, 0.25 ;  /* 0x3e80000008077820 */ /* 0x040fe20000400000 */
[----:B------:R-:W-:Y:S01]  /*22f0*/  FSETP.GT.AND P1, PT, |R8|, 8.50705917302346158658e+37, PT ;  /* 0x7e8000000800780b */ /* 0x000fe20003f24200 */
[----:B------:R-:W-:Y:S02]  /*2300*/  FMUL R11, R6, R11 ;  /* 0x0000000b060b7220 */ /* 0x000fe40000400000 */
[----:B------:R-:W0:Y:S01]  /*2310*/  SHFL.BFLY PT, R6, R5, 0x1, 0x1f ;  /* 0x0c201f0005067f89 */ /* 0x000e2200000e0000 */
[----:B------:R-:W-:Y:S01]  /*2320*/  FSEL R14, R7, R8, P1 ;  /* 0x00000008070e7208 */ /* 0x000fe20000800000 */
[----:B------:R-:W-:-:S04]  /*2330*/  FFMA R10, R9, R11, R10 ;  /* 0x0000000b090a7223 */ /* 0x000fc8000000000a */
[----:B------:R-:W-:Y:S01]  /*2340*/  @!P2 FMUL R14, R14, 16777216 ;  /* 0x4b8000000e0ea820 */ /* 0x000fe20000400000 */
[----:B------:R-:W1:Y:S03]  /*2350*/  SHFL.BFLY PT, R7, R10, 0x1, 0x1f ;  /* 0x0c201f000a077f89 */ /* 0x000e6600000e0000 */
[----:B------:R-:W2:Y:S01]  /*2360*/  MUFU.RCP R9, R14 ;  /* 0x0000000e00097308 */ /* 0x000ea20000001000 */
[----:B------:R-:W-:Y:S01]  /*2370*/  @P1 FMUL R4, R4, 0.25 ;  /* 0x3e80000004041820 */ /* 0x000fe20000400000 */
[----:B------:R-:W-:-:S03]  /*2380*/  LOP3.LUT P1, RZ, R12, 0xf, RZ, 0xc0, !PT ;  /* 0x0000000f0cff7812 */ /* 0x000fc6000782c0ff */
[----:B------:R-:W-:Y:S01]  /*2390*/  @!P2 FMUL R4, R4, 16777216 ;  /* 0x4b8000000404a820 */ /* 0x000fe20000400000 */
[----:B------:R-:W-:Y:S02]  /*23a0*/  ISETP.LT.AND P1, PT, R12, 0x10, !P1 ;  /* 0x000000100c00780c */ /* 0x000fe40004f21270 */
[----:B------:R-:W-:Y:S01]  /*23b0*/  FSETP.NEU.AND P2, PT, R8, RZ, PT ;  /* 0x000000ff0800720b */ /* 0x000fe20003f4d000 */
[----:B0-----:R-:W-:Y:S01]  /*23c0*/  FADD R6, -R5, R6 ;  /* 0x0000000605067221 */ /* 0x001fe20000000100 */
[----:B--2---:R-:W-:-:S03]  /*23d0*/  FMUL R9, R9, R4 ;  /* 0x0000000409097220 */ /* 0x004fc60000400000 */
[----:B------:R-:W-:Y:S02]  /*23e0*/  FMUL R12, R6, R6 ;  /* 0x00000006060c7220 */ /* 0x000fe40000400000 */
[----:B------:R-:W-:Y:S01]  /*23f0*/  FSEL R9, R9, RZ, P2 ;  /* 0x000000ff09097208 */ /* 0x000fe20001000000 */
[----:B-1----:R-:W-:Y:S01]  /*2400*/  FADD R4, R10, R7 ;  /* 0x000000070a047221 */ /* 0x002fe20000000000 */
[----:B------:R-:W-:-:S03]  /*2410*/  FMUL R12, R3, R12 ;  /* 0x0000000c030c7220 */ /* 0x000fc60000400000 */
[----:B------:R-:W-:Y:S01]  /*2420*/  FFMA R10, R6, R9, R5 ;  /* 0x00000009060a7223 */ /* 0x000fe20000000005 */
[----:B------:R-:W-:Y:S01]  /*2430*/  FFMA R12, R9, R12, R4 ;  /* 0x0000000c090c7223 */ /* 0x000fe20000000004 */
[----:B------:R-:W-:Y:S01]  /*2440*/  @P1 STS [R13+UR4+0x80], R8 ;  /* 0x000080080d001988 */ /* 0x000fe20008000804 */
[----:B------:R-:W0:Y:S03]  /*2450*/  LDC.64 R4, c[0x0][0x220] ;  /* 0x00008800ff047b82 */ /* 0x000e260000000a00 */
[----:B------:R-:W-:Y:S04]  /*2460*/  @P1 STS [R13+UR4], R10 ;  /* 0x0000000a0d001988 */ /* 0x000fe80008000804 */
[----:B------:R-:W-:Y:S01]  /*2470*/  @P1 STS [R13+UR4+0x40], R12 ;  /* 0x0000400c0d001988 */ /* 0x000fe20008000804 */
[----:B------:R-:W1:Y:S08]  /*2480*/  LDC.64 R6, c[0x0][0x228] ;  /* 0x00008a00ff067b82 */ /* 0x000e700000000a00 */
[----:B------:R-:W-:Y:S06]  /*2490*/  BAR.SYNC.DEFER_BLOCKING 0x0 ;  /* 0x0000000000007b1d */ /* 0x000fec0000010000 */
[----:B------:R-:W2:Y:S04]  /*24a0*/  LDS R9, [UR4] ;  /* 0x00000004ff097984 */ /* 0x000ea80008000800 */
[----:B------:R-:W3:Y:S01]  /*24b0*/  LDS R11, [UR4+0x40] ;  /* 0x00004004ff0b7984 */ /* 0x000ee20008000800 */
[----:B------:R-:W-:Y:S01]  /*24c0*/  ISETP.EQ.AND P0, PT, R2, RZ, !P0 ;  /* 0x000000ff0200720c */ /* 0x000fe20004702270 */
[----:B0-----:R-:W-:-:S04]  /*24d0*/  IMAD.WIDE R2, R0, 0x4, R4 ;  /* 0x0000000400027825 */ /* 0x001fc800078e0204 */
[----:B-1----:R-:W-:-:S08]  /*24e0*/  IMAD.WIDE R4, R0, 0x4, R6 ;  /* 0x0000000400047825 */ /* 0x002fd000078e0206 */
[----:B--2---:R0:W-:Y:S04]  /*24f0*/  @P0 STG.E desc[UR6][R2.64], R9 ;  /* 0x0000000902000986 */ /* 0x0041e8000c101906 */
[----:B---3--:R0:W-:Y:S02]  /*2500*/  @P0 STG.E desc[UR6][R4.64], R11 ;  /* 0x0000000b04000986 */ /* 0x0081e4000c101906 */
[----:B0-----:R-:W-:Y:S05]  /*2510*/  @!P0 EXIT ;  /* 0x000000000000894d */ /* 0x001fea0003800000 */
[----:B0-----:R-:W0:Y:S01]  /*2520*/  LDS R5, [UR4+0x80] ;  /* 0x00008004ff057984 */ /* 0x001e220008000800 */
[----:B------:R-:W1:Y:S02]  /*2530*/  LDC.64 R2, c[0x0][0x230] ;  /* 0x00008c00ff027b82 */ /* 0x000e640000000a00 */
[----:B-1----:R-:W-:-:S05]  /*2540*/  IMAD.WIDE R2, R0, 0x4, R2 ;  /* 0x0000000400027825 */ /* 0x002fca00078e0202 */
[----:B0-----:R-:W-:Y:S01]  /*2550*/  STG.E desc[UR6][R2.64], R5 ;  /* 0x0000000502007986 */ /* 0x001fe2000c101906 */
[----:B------:R-:W-:Y:S05]  /*2560*/  EXIT ;  /* 0x000000000000794d */ /* 0x000fea0003800000 */
.L_x_0:
[----:B------:R-:W-:-:S00]  /*2570*/  BRA `(.L_x_0) ;  /* 0xfffffffc00fc7947 */ /* 0x000fc0000383ffff */
[----:B------:R-:W-:-:S00]  /*2580*/  NOP ;  /* 0x0000000000007918 */ /* 0x000fc00000000000 */
[----:B------:R-:W-:-:S00]  /*2590*/  NOP ;  /* 0x0000000000007918 */ /* 0x000fc00000000000 */
[----:B------:R-:W-:-:S00]  /*25a0*/  NOP ;  /* 0x0000000000007918 */ /* 0x000fc00000000000 */
[----:B------:R-:W-:-:S00]  /*25b0*/  NOP ;  /* 0x0000000000007918 */ /* 0x000fc00000000000 */
[----:B------:R-:W-:-:S00]  /*25c0*/  NOP ;  /* 0x0000000000007918 */ /* 0x000fc00000000000 */
[----:B------:R-:W-:-:S00]  /*25d0*/  NOP ;  /* 0x0000000000007918 */ /* 0x000fc00000000000 */
[----:B------:R-:W-:-:S00]  /*25e0*/  NOP ;  /* 0x0000000000007918 */ /* 0x000fc00000000000 */
[----:B------:R-:W-:-:S00]  /*25f0*/  NOP ;  /* 0x0000000000007918 */ /* 0x000fc00000000000 */
.L_x_1:


//--------------------- .nv.shared.triton_red_fused_convolution_native_group_norm_0 --------------------------
	.section	.nv.shared.triton_red_fused_convolution_native_group_norm_0,"aw",@nobits
	.sectionflags	@""
	.align	16
	.zero		1024


//--------------------- .nv.constant0.triton_red_fused_convolution_native_group_norm_0 --------------------------
	.section	.nv.constant0.triton_red_fused_convolution_native_group_norm_0,"a",@progbits
	.sectionflags	@""
	.align	4
.nv.constant0.triton_red_fused_convolution_native_group_norm_0:
	.zero		576
